	.target	sm_90a

	.elftype	@"ET_EXEC"


//--------------------- .note.nv.tkinfo           --------------------------
	.section	.note.nv.tkinfo,"",@"SHT_NOTE"
	.sectionflags	@"SHF_NOTE_NV_TKINFO"
	.tkinfo
        /*0018*/ 	.word	0x00000002
        /*0030*/ 	.string	""
        /*0030*/ 	.string	"ptxas"
        /*0030*/ 	.string	"Cuda compilation tools, release 13.0, V13.0.88"
        /*0030*/ 	.string	"Build cuda_13.0.r13.0/compiler.36424714_0"
        /*0030*/ 	.string	"-arch sm_90a -m 64 "



//--------------------- .note.nv.cuinfo           --------------------------
	.section	.note.nv.cuinfo,"",@"SHT_NOTE"
	.sectionflags	@"SHF_NOTE_NV_CUINFO"
        /*0018*/ 	.short	0x0002
        /*001a*/ 	.short	0x005a
        /*001c*/ 	.short	0x0082
	.zero		2


//--------------------- .nv.info                  --------------------------
	.section	.nv.info,"",@"SHT_CUDA_INFO"
	.align	4


	//----- nvinfo : EIATTR_REGCOUNT
	.align		4
        /*0000*/ 	.byte	0x04, 0x2f
        /*0002*/ 	.short	(.L_12 - .L_11)
	.align		4
.L_11:
        /*0004*/ 	.word	index@(_ZN7cutlass13device_kernelINS_4conv6kernel13ConvUniversalINS1_16ConvProblemShapeILNS1_8OperatorE1ELi3EEENS1_10collective14CollectiveConvINS1_46MainloopSm90TmaGmmaWarpSpecializedImplicitGemmILS5_1ELi14ELi3EN4cute5tupleIJNSA_1CILi1EEESD_SD_EEENS1_36KernelImplicitTmaWarpSpecializedSm90ELi1EEENSB_IJNSC_ILi128EEESH_NSB_IJNSC_ILi32EEEEEEEEENS_10bfloat16_tESL_NSA_8TiledMMAINSA_8MMA_AtomIJNSA_4SM904GMMA28MMA_64x128x16_F32BF16BF16_SSILNSP_5MajorE0ELSR_1ELNSP_7ScaleInE1ELSS_1EEEEEENSA_6LayoutISE_NSB_IJNSC_ILi0EEESW_SW_EEEEENSB_IJNSA_10UnderscoreESZ_SZ_EEEEENS7_6detail26Sm90ImplicitGemmTileTraitsINSA_20SM90_TMA_LOAD_IM2COLENSA_14ComposedLayoutINSA_7SwizzleILi2ELi4ELi3EEENSA_18smem_ptr_flag_bitsILi16EEENSV_INSB_IJNSB_IJNSC_ILi8EEENSC_ILi16EEEEEENSB_IJSI_SD_EEENSB_IJSD_NSC_ILi14EEEEEEEEENSB_IJNSB_IJSI_NSC_ILi256EEEEEENSB_IJSD_SW_EEENSB_IJSW_NSC_ILi4096EEEEEEEEEEEEEvEENS13_INSA_13SM90_TMA_LOADENS15_INS16_ILi3ELi4ELi3EEES19_NSV_INSB_IJNSB_IJNSC_ILi64EEENSC_ILi2EEEEEENSB_IJS1A_NSC_ILi4EEEEEES1F_EEENSB_IJNSB_IJSD_NSC_ILi2048EEEEEENSB_IJS1S_NSC_ILi512EEEEEES1L_EEEEEEEvEEEENS_8epilogue10collective6detail29Sm90TmaWarpSpecializedAdapterINS28_15DefaultEpilogueISL_NSB_IJNSB_IJllllEEESD_SW_EEES2D_NS27_6thread17LinearCombinationISL_Li1EffLNS2E_9ScaleType4KindE0ELNS_15FloatRoundStyleE2ESL_EENS_4gemm15EpilogueDefaultEEEEEvvEEEEvNT_6ParamsE)
        /*0008*/ 	.word	0x0000009a


	//----- nvinfo : EIATTR_FRAME_SIZE
	.align		4
.L_12:
        /*000c*/ 	.byte	0x04, 0x11
        /*000e*/ 	.short	(.L_14 - .L_13)
	.align		4
.L_13:
        /*0010*/ 	.word	index@(_ZN7cutlass13device_kernelINS_4conv6kernel13ConvUniversalINS1_16ConvProblemShapeILNS1_8OperatorE1ELi3EEENS1_10collective14CollectiveConvINS1_46MainloopSm90TmaGmmaWarpSpecializedImplicitGemmILS5_1ELi14ELi3EN4cute5tupleIJNSA_1CILi1EEESD_SD_EEENS1_36KernelImplicitTmaWarpSpecializedSm90ELi1EEENSB_IJNSC_ILi128EEESH_NSB_IJNSC_ILi32EEEEEEEEENS_10bfloat16_tESL_NSA_8TiledMMAINSA_8MMA_AtomIJNSA_4SM904GMMA28MMA_64x128x16_F32BF16BF16_SSILNSP_5MajorE0ELSR_1ELNSP_7ScaleInE1ELSS_1EEEEEENSA_6LayoutISE_NSB_IJNSC_ILi0EEESW_SW_EEEEENSB_IJNSA_10UnderscoreESZ_SZ_EEEEENS7_6detail26Sm90ImplicitGemmTileTraitsINSA_20SM90_TMA_LOAD_IM2COLENSA_14ComposedLayoutINSA_7SwizzleILi2ELi4ELi3EEENSA_18smem_ptr_flag_bitsILi16EEENSV_INSB_IJNSB_IJNSC_ILi8EEENSC_ILi16EEEEEENSB_IJSI_SD_EEENSB_IJSD_NSC_ILi14EEEEEEEEENSB_IJNSB_IJSI_NSC_ILi256EEEEEENSB_IJSD_SW_EEENSB_IJSW_NSC_ILi4096EEEEEEEEEEEEEvEENS13_INSA_13SM90_TMA_LOADENS15_INS16_ILi3ELi4ELi3EEES19_NSV_INSB_IJNSB_IJNSC_ILi64EEENSC_ILi2EEEEEENSB_IJS1A_NSC_ILi4EEEEEES1F_EEENSB_IJNSB_IJSD_NSC_ILi2048EEEEEENSB_IJS1S_NSC_ILi512EEEEEES1L_EEEEEEEvEEEENS_8epilogue10collective6detail29Sm90TmaWarpSpecializedAdapterINS28_15DefaultEpilogueISL_NSB_IJNSB_IJllllEEESD_SW_EEES2D_NS27_6thread17LinearCombinationISL_Li1EffLNS2E_9ScaleType4KindE0ELNS_15FloatRoundStyleE2ESL_EENS_4gemm15EpilogueDefaultEEEEEvvEEEEvNT_6ParamsE)
        /*0014*/ 	.word	0x00000000


	//----- nvinfo : EIATTR_MIN_STACK_SIZE
	.align		4
.L_14:
        /*0018*/ 	.byte	0x04, 0x12
        /*001a*/ 	.short	(.L_16 - .L_15)
	.align		4
.L_15:
        /*001c*/ 	.word	index@(_ZN7cutlass13device_kernelINS_4conv6kernel13ConvUniversalINS1_16ConvProblemShapeILNS1_8OperatorE1ELi3EEENS1_10collective14CollectiveConvINS1_46MainloopSm90TmaGmmaWarpSpecializedImplicitGemmILS5_1ELi14ELi3EN4cute5tupleIJNSA_1CILi1EEESD_SD_EEENS1_36KernelImplicitTmaWarpSpecializedSm90ELi1EEENSB_IJNSC_ILi128EEESH_NSB_IJNSC_ILi32EEEEEEEEENS_10bfloat16_tESL_NSA_8TiledMMAINSA_8MMA_AtomIJNSA_4SM904GMMA28MMA_64x128x16_F32BF16BF16_SSILNSP_5MajorE0ELSR_1ELNSP_7ScaleInE1ELSS_1EEEEEENSA_6LayoutISE_NSB_IJNSC_ILi0EEESW_SW_EEEEENSB_IJNSA_10UnderscoreESZ_SZ_EEEEENS7_6detail26Sm90ImplicitGemmTileTraitsINSA_20SM90_TMA_LOAD_IM2COLENSA_14ComposedLayoutINSA_7SwizzleILi2ELi4ELi3EEENSA_18smem_ptr_flag_bitsILi16EEENSV_INSB_IJNSB_IJNSC_ILi8EEENSC_ILi16EEEEEENSB_IJSI_SD_EEENSB_IJSD_NSC_ILi14EEEEEEEEENSB_IJNSB_IJSI_NSC_ILi256EEEEEENSB_IJSD_SW_EEENSB_IJSW_NSC_ILi4096EEEEEEEEEEEEEvEENS13_INSA_13SM90_TMA_LOADENS15_INS16_ILi3ELi4ELi3EEES19_NSV_INSB_IJNSB_IJNSC_ILi64EEENSC_ILi2EEEEEENSB_IJS1A_NSC_ILi4EEEEEES1F_EEENSB_IJNSB_IJSD_NSC_ILi2048EEEEEENSB_IJS1S_NSC_ILi512EEEEEES1L_EEEEEEEvEEEENS_8epilogue10collective6detail29Sm90TmaWarpSpecializedAdapterINS28_15DefaultEpilogueISL_NSB_IJNSB_IJllllEEESD_SW_EEES2D_NS27_6thread17LinearCombinationISL_Li1EffLNS2E_9ScaleType4KindE0ELNS_15FloatRoundStyleE2ESL_EENS_4gemm15EpilogueDefaultEEEEEvvEEEEvNT_6ParamsE)
        /*0020*/ 	.word	0x00000000
.L_16:


//--------------------- .nv.compat                --------------------------
	.section	.nv.compat,"",@"SHT_CUDA_COMPAT_INFO"
	.align	4
        /*0000*/ 	.byte	0x02, 0x09, 0x01, 0x00, 0x02, 0x02, 0x04, 0x00, 0x02, 0x05, 0x05, 0x00, 0x03, 0x07, 0x01, 0x01
        /*0010*/ 	.byte	0x02, 0x03, 0x01, 0x00, 0x02, 0x06, 0x01, 0x00, 0x04, 0x0b, 0x08, 0x00, 0x00, 0x00, 0x00, 0x00
        /*0020*/ 	.byte	0x00, 0x00, 0x00, 0x00


//--------------------- .nv.info._ZN7cutlass13device_kernelINS_4conv6kernel13ConvUniversalINS1_16ConvProblemShapeILNS1_8OperatorE1ELi3EEENS1_10collective14CollectiveConvINS1_46MainloopSm90TmaGmmaWarpSpecializedImplicitGemmILS5_1ELi14ELi3EN4cute5tupleIJNSA_1CILi1EEESD_SD_EEENS1_36KernelImplicitTmaWarpSpecializedSm90ELi1EEENSB_IJNSC_ILi128EEESH_NSB_IJNSC_ILi32EEEEEEEEENS_10bfloat16_tESL_NSA_8TiledMMAINSA_8MMA_AtomIJNSA_4SM904GMMA28MMA_64x128x16_F32BF16BF16_SSILNSP_5MajorE0ELSR_1ELNSP_7ScaleInE1ELSS_1EEEEEENSA_6LayoutISE_NSB_IJNSC_ILi0EEESW_SW_EEEEENSB_IJNSA_10UnderscoreESZ_SZ_EEEEENS7_6detail26Sm90ImplicitGemmTileTraitsINSA_20SM90_TMA_LOAD_IM2COLENSA_14ComposedLayoutINSA_7SwizzleILi2ELi4ELi3EEENSA_18smem_ptr_flag_bitsILi16EEENSV_INSB_IJNSB_IJNSC_ILi8EEENSC_ILi16EEEEEENSB_IJSI_SD_EEENSB_IJSD_NSC_ILi14EEEEEEEEENSB_IJNSB_IJSI_NSC_ILi256EEEEEENSB_IJSD_SW_EEENSB_IJSW_NSC_ILi4096EEEEEEEEEEEEEvEENS13_INSA_13SM90_TMA_LOADENS15_INS16_ILi3ELi4ELi3EEES19_NSV_INSB_IJNSB_IJNSC_ILi64EEENSC_ILi2EEEEEENSB_IJS1A_NSC_ILi4EEEEEES1F_EEENSB_IJNSB_IJSD_NSC_ILi2048EEEEEENSB_IJS1S_NSC_ILi512EEEEEES1L_EEEEEEEvEEEENS_8epilogue10collective6detail29Sm90TmaWarpSpecializedAdapterINS28_15DefaultEpilogueISL_NSB_IJNSB_IJllllEEESD_SW_EEES2D_NS27_6thread17LinearCombinationISL_Li1EffLNS2E_9ScaleType4KindE0ELNS_15FloatRoundStyleE2ESL_EENS_4gemm15EpilogueDefaultEEEEEvvEEEEvNT_6ParamsE --------------------------
	.section	.nv.info._ZN7cutlass13device_kernelINS_4conv6kernel13ConvUniversalINS1_16ConvProblemShapeILNS1_8OperatorE1ELi3EEENS1_10collective14CollectiveConvINS1_46MainloopSm90TmaGmmaWarpSpecializedImplicitGemmILS5_1ELi14ELi3EN4cute5tupleIJNSA_1CILi1EEESD_SD_EEENS1_36KernelImplicitTmaWarpSpecializedSm90ELi1EEENSB_IJNSC_ILi128EEESH_NSB_IJNSC_ILi32EEEEEEEEENS_10bfloat16_tESL_NSA_8TiledMMAINSA_8MMA_AtomIJNSA_4SM904GMMA28MMA_64x128x16_F32BF16BF16_SSILNSP_5MajorE0ELSR_1ELNSP_7ScaleInE1ELSS_1EEEEEENSA_6LayoutISE_NSB_IJNSC_ILi0EEESW_SW_EEEEENSB_IJNSA_10UnderscoreESZ_SZ_EEEEENS7_6detail26Sm90ImplicitGemmTileTraitsINSA_20SM90_TMA_LOAD_IM2COLENSA_14ComposedLayoutINSA_7SwizzleILi2ELi4ELi3EEENSA_18smem_ptr_flag_bitsILi16EEENSV_INSB_IJNSB_IJNSC_ILi8EEENSC_ILi16EEEEEENSB_IJSI_SD_EEENSB_IJSD_NSC_ILi14EEEEEEEEENSB_IJNSB_IJSI_NSC_ILi256EEEEEENSB_IJSD_SW_EEENSB_IJSW_NSC_ILi4096EEEEEEEEEEEEEvEENS13_INSA_13SM90_TMA_LOADENS15_INS16_ILi3ELi4ELi3EEES19_NSV_INSB_IJNSB_IJNSC_ILi64EEENSC_ILi2EEEEEENSB_IJS1A_NSC_ILi4EEEEEES1F_EEENSB_IJNSB_IJSD_NSC_ILi2048EEEEEENSB_IJS1S_NSC_ILi512EEEEEES1L_EEEEEEEvEEEENS_8epilogue10collective6detail29Sm90TmaWarpSpecializedAdapterINS28_15DefaultEpilogueISL_NSB_IJNSB_IJllllEEESD_SW_EEES2D_NS27_6thread17LinearCombinationISL_Li1EffLNS2E_9ScaleType4KindE0ELNS_15FloatRoundStyleE2ESL_EENS_4gemm15EpilogueDefaultEEEEEvvEEEEvNT_6ParamsE,"",@"SHT_CUDA_INFO"
	.sectionflags	@""
	.align	4


	//----- nvinfo : EIATTR_CUDA_API_VERSION
	.align		4
        /*0000*/ 	.byte	0x04, 0x37
        /*0002*/ 	.short	(.L_18 - .L_17)
.L_17:
        /*0004*/ 	.word	0x00000082


	//----- nvinfo : EIATTR_KPARAM_INFO
	.align		4
.L_18:
        /*0008*/ 	.byte	0x04, 0x17
        /*000a*/ 	.short	(.L_20 - .L_19)
.L_19:
        /*000c*/ 	.word	0x00000000
        /*0010*/ 	.short	0x0000
        /*0012*/ 	.short	0x0070
        /*0014*/ 	.byte	0x00, 0xf0, 0x01, 0x10


	//----- nvinfo : EIATTR_SPARSE_MMA_MASK
	.align		4
.L_20:
        /*0018*/ 	.byte	0x03, 0x50
        /*001a*/ 	.short	0x0000


	//----- nvinfo : EIATTR_MAXREG_COUNT
	.align		4
        /*001c*/ 	.byte	0x03, 0x1b
        /*001e*/ 	.short	0x00ff


	//----- nvinfo : EIATTR_NUM_BARRIERS
	.align		4
        /*0020*/ 	.byte	0x02, 0x4c
        /*0022*/ 	.byte	0x01
	.zero		1


	//----- nvinfo : EIATTR_MERCURY_ISA_VERSION
	.align		4
        /*0024*/ 	.byte	0x03, 0x5f
        /*0026*/ 	.short	0x0101


	//----- nvinfo : EIATTR_COOP_GROUP_MASK_REGIDS
	.align		4
        /*0028*/ 	.byte	0x04, 0x29
        /*002a*/ 	.short	(.L_22 - .L_21)


	//   ....[0]....
.L_21:
        /*002c*/ 	.word	0xffffffff


	//   ....[1]....
        /*0030*/ 	.word	0xffffffff


	//   ....[2]....
        /*0034*/ 	.word	0xffffffff


	//----- nvinfo : EIATTR_COOP_GROUP_INSTR_OFFSETS
	.align		4
.L_22:
        /*0038*/ 	.byte	0x04, 0x28
        /*003a*/ 	.short	(.L_24 - .L_23)


	//   ....[0]....
.L_23:
        /*003c*/ 	.word	0x00000060


	//   ....[1]....
        /*0040*/ 	.word	0x00000070


	//   ....[2]....
        /*0044*/ 	.word	0x00000130


	//----- nvinfo : EIATTR_MBARRIER_INSTR_OFFSETS
	.align		4
.L_24:
        /*0048*/ 	.byte	0x04, 0x39
        /*004a*/ 	.short	(.L_26 - .L_25)


	//   ....[0]....
.L_25:
        /*004c*/ 	.word	0x00000270
        /*0050*/ 	.word	0x000000ff
        /*0054*/ 	.word	0x00038000
        /*0058*/ 	.short	0x0100
        /*005a*/ 	.byte	0x08
	.zero		1


	//   ....[1]....
        /*005c*/ 	.word	0x00000280
        /*0060*/ 	.word	0x000000ff
        /*0064*/ 	.word	0x00038070
        /*0068*/ 	.short	0x0100
        /*006a*/ 	.byte	0x08
	.zero		1


	//   ....[2]....
        /*006c*/ 	.word	0x00000290
        /*0070*/ 	.word	0x000000ff
        /*0074*/ 	.word	0x00038008
        /*0078*/ 	.short	0x0100
        /*007a*/ 	.byte	0x08
	.zero		1


	//   ....[3]....
        /*007c*/ 	.word	0x000002a0
        /*0080*/ 	.word	0x000000ff
        /*0084*/ 	.word	0x00038078
        /*0088*/ 	.short	0x0100
        /*008a*/ 	.byte	0x08
	.zero		1


	//   ....[4]....
        /*008c*/ 	.word	0x000002b0
        /*0090*/ 	.word	0x000000ff
        /*0094*/ 	.word	0x00038010
        /*0098*/ 	.short	0x0100
        /*009a*/ 	.byte	0x08
	.zero		1


	//   ....[5]....
        /*009c*/ 	.word	0x000002c0
        /*00a0*/ 	.word	0x000000ff
        /*00a4*/ 	.word	0x00038080
        /*00a8*/ 	.short	0x0100
        /*00aa*/ 	.byte	0x08
	.zero		1


	//   ....[6]....
        /*00ac*/ 	.word	0x000002d0
        /*00b0*/ 	.word	0x000000ff
        /*00b4*/ 	.word	0x00038018
        /*00b8*/ 	.short	0x0100
        /*00ba*/ 	.byte	0x08
	.zero		1


	//   ....[7]....
        /*00bc*/ 	.word	0x000002e0
        /*00c0*/ 	.word	0x000000ff
        /*00c4*/ 	.word	0x00038088
        /*00c8*/ 	.short	0x0100
        /*00ca*/ 	.byte	0x08
	.zero		1


	//   ....[8]....
        /*00cc*/ 	.word	0x000002f0
        /*00d0*/ 	.word	0x000000ff
        /*00d4*/ 	.word	0x00038020
        /*00d8*/ 	.short	0x0100
        /*00da*/ 	.byte	0x08
	.zero		1


	//   ....[9]....
        /*00dc*/ 	.word	0x00000300
        /*00e0*/ 	.word	0x000000ff
        /*00e4*/ 	.word	0x00038090
        /*00e8*/ 	.short	0x0100
        /*00ea*/ 	.byte	0x08
	.zero		1


	//   ....[10]....
        /*00ec*/ 	.word	0x00000310
        /*00f0*/ 	.word	0x000000ff
        /*00f4*/ 	.word	0x00038028
        /*00f8*/ 	.short	0x0100
        /*00fa*/ 	.byte	0x08
	.zero		1


	//   ....[11]....
        /*00fc*/ 	.word	0x00000320
        /*0100*/ 	.word	0x000000ff
        /*0104*/ 	.word	0x00038098
        /*0108*/ 	.short	0x0100
        /*010a*/ 	.byte	0x08
	.zero		1


	//   ....[12]....
        /*010c*/ 	.word	0x00000330
        /*0110*/ 	.word	0x000000ff
        /*0114*/ 	.word	0x00038030
        /*0118*/ 	.short	0x0100
        /*011a*/ 	.byte	0x08
	.zero		1


	//   ....[13]....
        /*011c*/ 	.word	0x00000340
        /*0120*/ 	.word	0x000000ff
        /*0124*/ 	.word	0x000380a0
        /*0128*/ 	.short	0x0100
        /*012a*/ 	.byte	0x08
	.zero		1


	//   ....[14]....
        /*012c*/ 	.word	0x00000350
        /*0130*/ 	.word	0x000000ff
        /*0134*/ 	.word	0x00038038
        /*0138*/ 	.short	0x0100
        /*013a*/ 	.byte	0x08
	.zero		1


	//   ....[15]....
        /*013c*/ 	.word	0x00000360
        /*0140*/ 	.word	0x000000ff
        /*0144*/ 	.word	0x000380a8
        /*0148*/ 	.short	0x0100
        /*014a*/ 	.byte	0x08
	.zero		1


	//   ....[16]....
        /*014c*/ 	.word	0x00000370
        /*0150*/ 	.word	0x000000ff
        /*0154*/ 	.word	0x00038040
        /*0158*/ 	.short	0x0100
        /*015a*/ 	.byte	0x08
	.zero		1


	//   ....[17]....
        /*015c*/ 	.word	0x00000380
        /*0160*/ 	.word	0x000000ff
        /*0164*/ 	.word	0x000380b0
        /*0168*/ 	.short	0x0100
        /*016a*/ 	.byte	0x08
	.zero		1


	//   ....[18]....
        /*016c*/ 	.word	0x00000390
        /*0170*/ 	.word	0x000000ff
        /*0174*/ 	.word	0x00038048
        /*0178*/ 	.short	0x0100
        /*017a*/ 	.byte	0x08
	.zero		1


	//   ....[19]....
        /*017c*/ 	.word	0x000003a0
        /*0180*/ 	.word	0x000000ff
        /*0184*/ 	.word	0x000380b8
        /*0188*/ 	.short	0x0100
        /*018a*/ 	.byte	0x08
	.zero		1


	//   ....[20]....
        /*018c*/ 	.word	0x000003b0
        /*0190*/ 	.word	0x000000ff
        /*0194*/ 	.word	0x00038050
        /*0198*/ 	.short	0x0100
        /*019a*/ 	.byte	0x08
	.zero		1


	//   ....[21]....
        /*019c*/ 	.word	0x000003c0
        /*01a0*/ 	.word	0x000000ff
        /*01a4*/ 	.word	0x000380c0
        /*01a8*/ 	.short	0x0100
        /*01aa*/ 	.byte	0x08
	.zero		1


	//   ....[22]....
        /*01ac*/ 	.word	0x000003d0
        /*01b0*/ 	.word	0x000000ff
        /*01b4*/ 	.word	0x00038058
        /*01b8*/ 	.short	0x0100
        /*01ba*/ 	.byte	0x08
	.zero		1


	//   ....[23]....
        /*01bc*/ 	.word	0x000003e0
        /*01c0*/ 	.word	0x000000ff
        /*01c4*/ 	.word	0x000380c8
        /*01c8*/ 	.short	0x0100
        /*01ca*/ 	.byte	0x08
	.zero		1


	//   ....[24]....
        /*01cc*/ 	.word	0x000003f0
        /*01d0*/ 	.word	0x000000ff
        /*01d4*/ 	.word	0x00038060
        /*01d8*/ 	.short	0x0100
        /*01da*/ 	.byte	0x08
	.zero		1


	//   ....[25]....
        /*01dc*/ 	.word	0x00000400
        /*01e0*/ 	.word	0x000000ff
        /*01e4*/ 	.word	0x000380d0
        /*01e8*/ 	.short	0x0100
        /*01ea*/ 	.byte	0x08
	.zero		1


	//   ....[26]....
        /*01ec*/ 	.word	0x00000410
        /*01f0*/ 	.word	0x000000ff
        /*01f4*/ 	.word	0x00038068
        /*01f8*/ 	.short	0x0100
        /*01fa*/ 	.byte	0x08
	.zero		1


	//   ....[27]....
        /*01fc*/ 	.word	0x00000420
        /*0200*/ 	.word	0x000000ff
        /*0204*/ 	.word	0x000380d8
        /*0208*/ 	.short	0x0100
        /*020a*/ 	.byte	0x08
	.zero		1


	//   ....[28]....
        /*020c*/ 	.word	0x00000cf0
        /*0210*/ 	.word	0x00000004
        /*0214*/ 	.word	0x00038000
        /*0218*/ 	.short	0x010a
        /*021a*/ 	.byte	0x3f
	.zero		1


	//   ....[29]....
        /*021c*/ 	.word	0x00001050
        /*0220*/ 	.word	0x00000006
        /*0224*/ 	.word	0x00038000
        /*0228*/ 	.short	0x010a
        /*022a*/ 	.byte	0x3f
	.zero		1


	//   ....[30]....
        /*022c*/ 	.word	0x00001230
        /*0230*/ 	.word	0x000000ff
        /*0234*/ 	.word	0x00000000
        /*0238*/ 	.short	0x0101
        /*023a*/ 	.byte	0x06
	.zero		1


	//   ....[31]....
        /*023c*/ 	.word	0x00001430
        /*0240*/ 	.word	0x00000004
        /*0244*/ 	.word	0x00000000
        /*0248*/ 	.short	0x0101
        /*024a*/ 	.byte	0x3f
	.zero		1


	//   ....[32]....
        /*024c*/ 	.word	0x000091b0
        /*0250*/ 	.word	0x0000000d
        /*0254*/ 	.word	0x00038070
        /*0258*/ 	.short	0x010a
        /*025a*/ 	.byte	0x3f
	.zero		1


	//   ....[33]....
        /*025c*/ 	.word	0x00009a40
        /*0260*/ 	.word	0x00000000
        /*0264*/ 	.word	0x00000000
        /*0268*/ 	.short	0x010a
        /*026a*/ 	.byte	0x3f
	.zero		1


	//   ....[34]....
        /*026c*/ 	.word	0x00009af0
        /*0270*/ 	.word	0x00000000
        /*0274*/ 	.word	0x00000000
        /*0278*/ 	.short	0x010a
        /*027a*/ 	.byte	0x3f
	.zero		1


	//   ....[35]....
        /*027c*/ 	.word	0x00009ba0
        /*0280*/ 	.word	0x00000000
        /*0284*/ 	.word	0x00000000
        /*0288*/ 	.short	0x010a
        /*028a*/ 	.byte	0x3f
	.zero		1


	//   ....[36]....
        /*028c*/ 	.word	0x00009c50
        /*0290*/ 	.word	0x00000000
        /*0294*/ 	.word	0x00000000
        /*0298*/ 	.short	0x010a
        /*029a*/ 	.byte	0x3f
	.zero		1


	//   ....[37]....
        /*029c*/ 	.word	0x00009d00
        /*02a0*/ 	.word	0x00000000
        /*02a4*/ 	.word	0x00000000
        /*02a8*/ 	.short	0x010a
        /*02aa*/ 	.byte	0x3f
	.zero		1


	//   ....[38]....
        /*02ac*/ 	.word	0x00009db0
        /*02b0*/ 	.word	0x00000000
        /*02b4*/ 	.word	0x00000000
        /*02b8*/ 	.short	0x010a
        /*02ba*/ 	.byte	0x3f
	.zero		1


	//   ....[39]....
        /*02bc*/ 	.word	0x00009e60
        /*02c0*/ 	.word	0x00000000
        /*02c4*/ 	.word	0x00000000
        /*02c8*/ 	.short	0x010a
        /*02ca*/ 	.byte	0x3f
	.zero		1


	//   ....[40]....
        /*02cc*/ 	.word	0x00009f10
        /*02d0*/ 	.word	0x00000000
        /*02d4*/ 	.word	0x00000000
        /*02d8*/ 	.short	0x010a
        /*02da*/ 	.byte	0x3f
	.zero		1


	//   ....[41]....
        /*02dc*/ 	.word	0x00009fc0
        /*02e0*/ 	.word	0x00000000
        /*02e4*/ 	.word	0x00000000
        /*02e8*/ 	.short	0x010a
        /*02ea*/ 	.byte	0x3f
	.zero		1


	//   ....[42]....
        /*02ec*/ 	.word	0x0000a070
        /*02f0*/ 	.word	0x00000000
        /*02f4*/ 	.word	0x00000000
        /*02f8*/ 	.short	0x010a
        /*02fa*/ 	.byte	0x3f
	.zero		1


	//   ....[43]....
        /*02fc*/ 	.word	0x0000a120
        /*0300*/ 	.word	0x00000000
        /*0304*/ 	.word	0x00000000
        /*0308*/ 	.short	0x010a
        /*030a*/ 	.byte	0x3f
	.zero		1


	//   ....[44]....
        /*030c*/ 	.word	0x0000a1d0
        /*0310*/ 	.word	0x00000000
        /*0314*/ 	.word	0x00000000
        /*0318*/ 	.short	0x010a
        /*031a*/ 	.byte	0x3f
	.zero		1


	//   ....[45]....
        /*031c*/ 	.word	0x0000a280
        /*0320*/ 	.word	0x00000000
        /*0324*/ 	.word	0x00000000
        /*0328*/ 	.short	0x010a
        /*032a*/ 	.byte	0x3f
	.zero		1


	//   ....[46]....
        /*032c*/ 	.word	0x0000a330
        /*0330*/ 	.word	0x00000002
        /*0334*/ 	.word	0x00000000
        /*0338*/ 	.short	0x010a
        /*033a*/ 	.byte	0x3f
	.zero		1


	//----- nvinfo : EIATTR_NUM_MBARRIERS
	.align		4
.L_26:
        /*033c*/ 	.byte	0x03, 0x38
        /*033e*/ 	.short	0x001c


	//----- nvinfo : EIATTR_EXIT_INSTR_OFFSETS
	.align		4
        /*0340*/ 	.byte	0x04, 0x1c
        /*0342*/ 	.short	(.L_28 - .L_27)


	//   ....[0]....
.L_27:
        /*0344*/ 	.word	0x00000820


	//   ....[1]....
        /*0348*/ 	.word	0x00001580


	//   ....[2]....
        /*034c*/ 	.word	0x00006a80


	//   ....[3]....
        /*0350*/ 	.word	0x00006ab0


	//   ....[4]....
        /*0354*/ 	.word	0x00008f50


	//   ....[5]....
        /*0358*/ 	.word	0x00008f80


	//   ....[6]....
        /*035c*/ 	.word	0x00008fa0


	//   ....[7]....
        /*0360*/ 	.word	0x00009950


	//   ....[8]....
        /*0364*/ 	.word	0x0000a360


	//----- nvinfo : EIATTR_MAX_THREADS
	.align		4
.L_28:
        /*0368*/ 	.byte	0x04, 0x05
        /*036a*/ 	.short	(.L_30 - .L_29)
.L_29:
        /*036c*/ 	.word	0x00000100
        /*0370*/ 	.word	0x00000001
        /*0374*/ 	.word	0x00000001


	//----- nvinfo : EIATTR_CRS_STACK_SIZE
	.align		4
.L_30:
        /*0378*/ 	.byte	0x04, 0x1e
        /*037a*/ 	.short	(.L_32 - .L_31)
.L_31:
        /*037c*/ 	.word	0x00000000


	//----- nvinfo : EIATTR_CBANK_PARAM_SIZE
	.align		4
.L_32:
        /*0380*/ 	.byte	0x03, 0x19
        /*0382*/ 	.short	0x0470


	//----- nvinfo : EIATTR_PARAM_CBANK
	.align		4
        /*0384*/ 	.byte	0x04, 0x0a
        /*0386*/ 	.short	(.L_34 - .L_33)
	.align		4
.L_33:
        /*0388*/ 	.word	index@(.nv.constant0._ZN7cutlass13device_kernelINS_4conv6kernel13ConvUniversalINS1_16ConvProblemShapeILNS1_8OperatorE1ELi3EEENS1_10collective14CollectiveConvINS1_46MainloopSm90TmaGmmaWarpSpecializedImplicitGemmILS5_1ELi14ELi3EN4cute5tupleIJNSA_1CILi1EEESD_SD_EEENS1_36KernelImplicitTmaWarpSpecializedSm90ELi1EEENSB_IJNSC_ILi128EEESH_NSB_IJNSC_ILi32EEEEEEEEENS_10bfloat16_tESL_NSA_8TiledMMAINSA_8MMA_AtomIJNSA_4SM904GMMA28MMA_64x128x16_F32BF16BF16_SSILNSP_5MajorE0ELSR_1ELNSP_7ScaleInE1ELSS_1EEEEEENSA_6LayoutISE_NSB_IJNSC_ILi0EEESW_SW_EEEEENSB_IJNSA_10UnderscoreESZ_SZ_EEEEENS7_6detail26Sm90ImplicitGemmTileTraitsINSA_20SM90_TMA_LOAD_IM2COLENSA_14ComposedLayoutINSA_7SwizzleILi2ELi4ELi3EEENSA_18smem_ptr_flag_bitsILi16EEENSV_INSB_IJNSB_IJNSC_ILi8EEENSC_ILi16EEEEEENSB_IJSI_SD_EEENSB_IJSD_NSC_ILi14EEEEEEEEENSB_IJNSB_IJSI_NSC_ILi256EEEEEENSB_IJSD_SW_EEENSB_IJSW_NSC_ILi4096EEEEEEEEEEEEEvEENS13_INSA_13SM90_TMA_LOADENS15_INS16_ILi3ELi4ELi3EEES19_NSV_INSB_IJNSB_IJNSC_ILi64EEENSC_ILi2EEEEEENSB_IJS1A_NSC_ILi4EEEEEES1F_EEENSB_IJNSB_IJSD_NSC_ILi2048EEEEEENSB_IJS1S_NSC_ILi512EEEEEES1L_EEEEEEEvEEEENS_8epilogue10collective6detail29Sm90TmaWarpSpecializedAdapterINS28_15DefaultEpilogueISL_NSB_IJNSB_IJllllEEESD_SW_EEES2D_NS27_6thread17LinearCombinationISL_Li1EffLNS2E_9ScaleType4KindE0ELNS_15FloatRoundStyleE2ESL_EENS_4gemm15EpilogueDefaultEEEEEvvEEEEvNT_6ParamsE)
        /*038c*/ 	.short	0x0210
        /*038e*/ 	.short	0x0470


	//----- nvinfo : EIATTR_SW_WAR
	.align		4
.L_34:
        /*0390*/ 	.byte	0x04, 0x36
        /*0392*/ 	.short	(.L_36 - .L_35)
.L_35:
        /*0394*/ 	.word	0x00000008
.L_36:


//--------------------- .nv.callgraph             --------------------------
	.section	.nv.callgraph,"",@"SHT_CUDA_CALLGRAPH"
	.align	4
	.sectionentsize	8
	.align		4
        /*0000*/ 	.word	0x00000000
	.align		4
        /*0004*/ 	.word	0xffffffff
	.align		4
        /*0008*/ 	.word	0x00000000
	.align		4
        /*000c*/ 	.word	0xfffffffe
	.align		4
        /*0010*/ 	.word	0x00000000
	.align		4
        /*0014*/ 	.word	0xfffffffd
	.align		4
        /*0018*/ 	.word	0x00000000
	.align		4
        /*001c*/ 	.word	0xfffffffc


//--------------------- .nv.constant4             --------------------------
	.section	.nv.constant4,"a",@progbits
	.align	8
	.align		8
.nv.constant4:
        /*0000*/ 	.dword	_ZN39_INTERNAL_31bd036f_4_k_cu_d490c3ad_27744cuda3std3__45__cpo5beginE
	.align		8
        /*0008*/ 	.dword	_ZN39_INTERNAL_31bd036f_4_k_cu_d490c3ad_27744cuda3std3__45__cpo3endE
	.align		8
        /*0010*/ 	.dword	_ZN39_INTERNAL_31bd036f_4_k_cu_d490c3ad_27744cuda3std3__45__cpo6cbeginE
	.align		8
        /*0018*/ 	.dword	_ZN39_INTERNAL_31bd036f_4_k_cu_d490c3ad_27744cuda3std3__45__cpo4cendE
	.align		8
        /*0020*/ 	.dword	_ZN39_INTERNAL_31bd036f_4_k_cu_d490c3ad_27744cuda3std3__441_GLOBAL__N__31bd036f_4_k_cu_d490c3ad_27746ignoreE
	.align		8
        /*0028*/ 	.dword	_ZN39_INTERNAL_31bd036f_4_k_cu_d490c3ad_27744cuda3std3__419piecewise_constructE
	.align		8
        /*0030*/ 	.dword	_ZN39_INTERNAL_31bd036f_4_k_cu_d490c3ad_27744cuda3std3__48in_placeE
	.align		8
        /*0038*/ 	.dword	_ZN39_INTERNAL_31bd036f_4_k_cu_d490c3ad_27744cuda3std6ranges3__45__cpo4swapE
	.align		8
        /*0040*/ 	.dword	_ZN39_INTERNAL_31bd036f_4_k_cu_d490c3ad_27744cuda3std6ranges3__45__cpo9iter_moveE
	.align		8
        /*0048*/ 	.dword	_ZN39_INTERNAL_31bd036f_4_k_cu_d490c3ad_27744cute7productE
	.align		8
        /*0050*/ 	.dword	_ZN39_INTERNAL_31bd036f_4_k_cu_d490c3ad_27744cute1_E


//--------------------- .text._ZN7cutlass13device_kernelINS_4conv6kernel13ConvUniversalINS1_16ConvProblemShapeILNS1_8OperatorE1ELi3EEENS1_10collective14CollectiveConvINS1_46MainloopSm90TmaGmmaWarpSpecializedImplicitGemmILS5_1ELi14ELi3EN4cute5tupleIJNSA_1CILi1EEESD_SD_EEENS1_36KernelImplicitTmaWarpSpecializedSm90ELi1EEENSB_IJNSC_ILi128EEESH_NSB_IJNSC_ILi32EEEEEEEEENS_10bfloat16_tESL_NSA_8TiledMMAINSA_8MMA_AtomIJNSA_4SM904GMMA28MMA_64x128x16_F32BF16BF16_SSILNSP_5MajorE0ELSR_1ELNSP_7ScaleInE1ELSS_1EEEEEENSA_6LayoutISE_NSB_IJNSC_ILi0EEESW_SW_EEEEENSB_IJNSA_10UnderscoreESZ_SZ_EEEEENS7_6detail26Sm90ImplicitGemmTileTraitsINSA_20SM90_TMA_LOAD_IM2COLENSA_14ComposedLayoutINSA_7SwizzleILi2ELi4ELi3EEENSA_18smem_ptr_flag_bitsILi16EEENSV_INSB_IJNSB_IJNSC_ILi8EEENSC_ILi16EEEEEENSB_IJSI_SD_EEENSB_IJSD_NSC_ILi14EEEEEEEEENSB_IJNSB_IJSI_NSC_ILi256EEEEEENSB_IJSD_SW_EEENSB_IJSW_NSC_ILi4096EEEEEEEEEEEEEvEENS13_INSA_13SM90_TMA_LOADENS15_INS16_ILi3ELi4ELi3EEES19_NSV_INSB_IJNSB_IJNSC_ILi64EEENSC_ILi2EEEEEENSB_IJS1A_NSC_ILi4EEEEEES1F_EEENSB_IJNSB_IJSD_NSC_ILi2048EEEEEENSB_IJS1S_NSC_ILi512EEEEEES1L_EEEEEEEvEEEENS_8epilogue10collective6detail29Sm90TmaWarpSpecializedAdapterINS28_15DefaultEpilogueISL_NSB_IJNSB_IJllllEEESD_SW_EEES2D_NS27_6thread17LinearCombinationISL_Li1EffLNS2E_9ScaleType4KindE0ELNS_15FloatRoundStyleE2ESL_EENS_4gemm15EpilogueDefaultEEEEEvvEEEEvNT_6ParamsE --------------------------
	.section	.text._ZN7cutlass13device_kernelINS_4conv6kernel13ConvUniversalINS1_16ConvProblemShapeILNS1_8OperatorE1ELi3EEENS1_10collective14CollectiveConvINS1_46MainloopSm90TmaGmmaWarpSpecializedImplicitGemmILS5_1ELi14ELi3EN4cute5tupleIJNSA_1CILi1EEESD_SD_EEENS1_36KernelImplicitTmaWarpSpecializedSm90ELi1EEENSB_IJNSC_ILi128EEESH_NSB_IJNSC_ILi32EEEEEEEEENS_10bfloat16_tESL_NSA_8TiledMMAINSA_8MMA_AtomIJNSA_4SM904GMMA28MMA_64x128x16_F32BF16BF16_SSILNSP_5MajorE0ELSR_1ELNSP_7ScaleInE1ELSS_1EEEEEENSA_6LayoutISE_NSB_IJNSC_ILi0EEESW_SW_EEEEENSB_IJNSA_10UnderscoreESZ_SZ_EEEEENS7_6detail26Sm90ImplicitGemmTileTraitsINSA_20SM90_TMA_LOAD_IM2COLENSA_14ComposedLayoutINSA_7SwizzleILi2ELi4ELi3EEENSA_18smem_ptr_flag_bitsILi16EEENSV_INSB_IJNSB_IJNSC_ILi8EEENSC_ILi16EEEEEENSB_IJSI_SD_EEENSB_IJSD_NSC_ILi14EEEEEEEEENSB_IJNSB_IJSI_NSC_ILi256EEEEEENSB_IJSD_SW_EEENSB_IJSW_NSC_ILi4096EEEEEEEEEEEEEvEENS13_INSA_13SM90_TMA_LOADENS15_INS16_ILi3ELi4ELi3EEES19_NSV_INSB_IJNSB_IJNSC_ILi64EEENSC_ILi2EEEEEENSB_IJS1A_NSC_ILi4EEEEEES1F_EEENSB_IJNSB_IJSD_NSC_ILi2048EEEEEENSB_IJS1S_NSC_ILi512EEEEEES1L_EEEEEEEvEEEENS_8epilogue10collective6detail29Sm90TmaWarpSpecializedAdapterINS28_15DefaultEpilogueISL_NSB_IJNSB_IJllllEEESD_SW_EEES2D_NS27_6thread17LinearCombinationISL_Li1EffLNS2E_9ScaleType4KindE0ELNS_15FloatRoundStyleE2ESL_EENS_4gemm15EpilogueDefaultEEEEEvvEEEEvNT_6ParamsE,"ax",@progbits
	.align	128
.text._ZN7cutlass13device_kernelINS_4conv6kernel13ConvUniversalINS1_16ConvProblemShapeILNS1_8OperatorE1ELi3EEENS1_10collective14CollectiveConvINS1_46MainloopSm90TmaGmmaWarpSpecializedImplicitGemmILS5_1ELi14ELi3EN4cute5tupleIJNSA_1CILi1EEESD_SD_EEENS1_36KernelImplicitTmaWarpSpecializedSm90ELi1EEENSB_IJNSC_ILi128EEESH_NSB_IJNSC_ILi32EEEEEEEEENS_10bfloat16_tESL_NSA_8TiledMMAINSA_8MMA_AtomIJNSA_4SM904GMMA28MMA_64x128x16_F32BF16BF16_SSILNSP_5MajorE0ELSR_1ELNSP_7ScaleInE1ELSS_1EEEEEENSA_6LayoutISE_NSB_IJNSC_ILi0EEESW_SW_EEEEENSB_IJNSA_10UnderscoreESZ_SZ_EEEEENS7_6detail26Sm90ImplicitGemmTileTraitsINSA_20SM90_TMA_LOAD_IM2COLENSA_14ComposedLayoutINSA_7SwizzleILi2ELi4ELi3EEENSA_18smem_ptr_flag_bitsILi16EEENSV_INSB_IJNSB_IJNSC_ILi8EEENSC_ILi16EEEEEENSB_IJSI_SD_EEENSB_IJSD_NSC_ILi14EEEEEEEEENSB_IJNSB_IJSI_NSC_ILi256EEEEEENSB_IJSD_SW_EEENSB_IJSW_NSC_ILi4096EEEEEEEEEEEEEvEENS13_INSA_13SM90_TMA_LOADENS15_INS16_ILi3ELi4ELi3EEES19_NSV_INSB_IJNSB_IJNSC_ILi64EEENSC_ILi2EEEEEENSB_IJS1A_NSC_ILi4EEEEEES1F_EEENSB_IJNSB_IJSD_NSC_ILi2048EEEEEENSB_IJS1S_NSC_ILi512EEEEEES1L_EEEEEEEvEEEENS_8epilogue10collective6detail29Sm90TmaWarpSpecializedAdapterINS28_15DefaultEpilogueISL_NSB_IJNSB_IJllllEEESD_SW_EEES2D_NS27_6thread17LinearCombinationISL_Li1EffLNS2E_9ScaleType4KindE0ELNS_15FloatRoundStyleE2ESL_EENS_4gemm15EpilogueDefaultEEEEEvvEEEEvNT_6ParamsE:
        .type           _ZN7cutlass13device_kernelINS_4conv6kernel13ConvUniversalINS1_16ConvProblemShapeILNS1_8OperatorE1ELi3EEENS1_10collective14CollectiveConvINS1_46MainloopSm90TmaGmmaWarpSpecializedImplicitGemmILS5_1ELi14ELi3EN4cute5tupleIJNSA_1CILi1EEESD_SD_EEENS1_36KernelImplicitTmaWarpSpecializedSm90ELi1EEENSB_IJNSC_ILi128EEESH_NSB_IJNSC_ILi32EEEEEEEEENS_10bfloat16_tESL_NSA_8TiledMMAINSA_8MMA_AtomIJNSA_4SM904GMMA28MMA_64x128x16_F32BF16BF16_SSILNSP_5MajorE0ELSR_1ELNSP_7ScaleInE1ELSS_1EEEEEENSA_6LayoutISE_NSB_IJNSC_ILi0EEESW_SW_EEEEENSB_IJNSA_10UnderscoreESZ_SZ_EEEEENS7_6detail26Sm90ImplicitGemmTileTraitsINSA_20SM90_TMA_LOAD_IM2COLENSA_14ComposedLayoutINSA_7SwizzleILi2ELi4ELi3EEENSA_18smem_ptr_flag_bitsILi16EEENSV_INSB_IJNSB_IJNSC_ILi8EEENSC_ILi16EEEEEENSB_IJSI_SD_EEENSB_IJSD_NSC_ILi14EEEEEEEEENSB_IJNSB_IJSI_NSC_ILi256EEEEEENSB_IJSD_SW_EEENSB_IJSW_NSC_ILi4096EEEEEEEEEEEEEvEENS13_INSA_13SM90_TMA_LOADENS15_INS16_ILi3ELi4ELi3EEES19_NSV_INSB_IJNSB_IJNSC_ILi64EEENSC_ILi2EEEEEENSB_IJS1A_NSC_ILi4EEEEEES1F_EEENSB_IJNSB_IJSD_NSC_ILi2048EEEEEENSB_IJS1S_NSC_ILi512EEEEEES1L_EEEEEEEvEEEENS_8epilogue10collective6detail29Sm90TmaWarpSpecializedAdapterINS28_15DefaultEpilogueISL_NSB_IJNSB_IJllllEEESD_SW_EEES2D_NS27_6thread17LinearCombinationISL_Li1EffLNS2E_9ScaleType4KindE0ELNS_15FloatRoundStyleE2ESL_EENS_4gemm15EpilogueDefaultEEEEEvvEEEEvNT_6ParamsE,@function
        .size           _ZN7cutlass13device_kernelINS_4conv6kernel13ConvUniversalINS1_16ConvProblemShapeILNS1_8OperatorE1ELi3EEENS1_10collective14CollectiveConvINS1_46MainloopSm90TmaGmmaWarpSpecializedImplicitGemmILS5_1ELi14ELi3EN4cute5tupleIJNSA_1CILi1EEESD_SD_EEENS1_36KernelImplicitTmaWarpSpecializedSm90ELi1EEENSB_IJNSC_ILi128EEESH_NSB_IJNSC_ILi32EEEEEEEEENS_10bfloat16_tESL_NSA_8TiledMMAINSA_8MMA_AtomIJNSA_4SM904GMMA28MMA_64x128x16_F32BF16BF16_SSILNSP_5MajorE0ELSR_1ELNSP_7ScaleInE1ELSS_1EEEEEENSA_6LayoutISE_NSB_IJNSC_ILi0EEESW_SW_EEEEENSB_IJNSA_10UnderscoreESZ_SZ_EEEEENS7_6detail26Sm90ImplicitGemmTileTraitsINSA_20SM90_TMA_LOAD_IM2COLENSA_14ComposedLayoutINSA_7SwizzleILi2ELi4ELi3EEENSA_18smem_ptr_flag_bitsILi16EEENSV_INSB_IJNSB_IJNSC_ILi8EEENSC_ILi16EEEEEENSB_IJSI_SD_EEENSB_IJSD_NSC_ILi14EEEEEEEEENSB_IJNSB_IJSI_NSC_ILi256EEEEEENSB_IJSD_SW_EEENSB_IJSW_NSC_ILi4096EEEEEEEEEEEEEvEENS13_INSA_13SM90_TMA_LOADENS15_INS16_ILi3ELi4ELi3EEES19_NSV_INSB_IJNSB_IJNSC_ILi64EEENSC_ILi2EEEEEENSB_IJS1A_NSC_ILi4EEEEEES1F_EEENSB_IJNSB_IJSD_NSC_ILi2048EEEEEENSB_IJS1S_NSC_ILi512EEEEEES1L_EEEEEEEvEEEENS_8epilogue10collective6detail29Sm90TmaWarpSpecializedAdapterINS28_15DefaultEpilogueISL_NSB_IJNSB_IJllllEEESD_SW_EEES2D_NS27_6thread17LinearCombinationISL_Li1EffLNS2E_9ScaleType4KindE0ELNS_15FloatRoundStyleE2ESL_EENS_4gemm15EpilogueDefaultEEEEEvvEEEEvNT_6ParamsE,(.L_x_296 - _ZN7cutlass13device_kernelINS_4conv6kernel13ConvUniversalINS1_16ConvProblemShapeILNS1_8OperatorE1ELi3EEENS1_10collective14CollectiveConvINS1_46MainloopSm90TmaGmmaWarpSpecializedImplicitGemmILS5_1ELi14ELi3EN4cute5tupleIJNSA_1CILi1EEESD_SD_EEENS1_36KernelImplicitTmaWarpSpecializedSm90ELi1EEENSB_IJNSC_ILi128EEESH_NSB_IJNSC_ILi32EEEEEEEEENS_10bfloat16_tESL_NSA_8TiledMMAINSA_8MMA_AtomIJNSA_4SM904GMMA28MMA_64x128x16_F32BF16BF16_SSILNSP_5MajorE0ELSR_1ELNSP_7ScaleInE1ELSS_1EEEEEENSA_6LayoutISE_NSB_IJNSC_ILi0EEESW_SW_EEEEENSB_IJNSA_10UnderscoreESZ_SZ_EEEEENS7_6detail26Sm90ImplicitGemmTileTraitsINSA_20SM90_TMA_LOAD_IM2COLENSA_14ComposedLayoutINSA_7SwizzleILi2ELi4ELi3EEENSA_18smem_ptr_flag_bitsILi16EEENSV_INSB_IJNSB_IJNSC_ILi8EEENSC_ILi16EEEEEENSB_IJSI_SD_EEENSB_IJSD_NSC_ILi14EEEEEEEEENSB_IJNSB_IJSI_NSC_ILi256EEEEEENSB_IJSD_SW_EEENSB_IJSW_NSC_ILi4096EEEEEEEEEEEEEvEENS13_INSA_13SM90_TMA_LOADENS15_INS16_ILi3ELi4ELi3EEES19_NSV_INSB_IJNSB_IJNSC_ILi64EEENSC_ILi2EEEEEENSB_IJS1A_NSC_ILi4EEEEEES1F_EEENSB_IJNSB_IJSD_NSC_ILi2048EEEEEENSB_IJS1S_NSC_ILi512EEEEEES1L_EEEEEEEvEEEENS_8epilogue10collective6detail29Sm90TmaWarpSpecializedAdapterINS28_15DefaultEpilogueISL_NSB_IJNSB_IJllllEEESD_SW_EEES2D_NS27_6thread17LinearCombinationISL_Li1EffLNS2E_9ScaleType4KindE0ELNS_15FloatRoundStyleE2ESL_EENS_4gemm15EpilogueDefaultEEEEEvvEEEEvNT_6ParamsE)
        .other          _ZN7cutlass13device_kernelINS_4conv6kernel13ConvUniversalINS1_16ConvProblemShapeILNS1_8OperatorE1ELi3EEENS1_10collective14CollectiveConvINS1_46MainloopSm90TmaGmmaWarpSpecializedImplicitGemmILS5_1ELi14ELi3EN4cute5tupleIJNSA_1CILi1EEESD_SD_EEENS1_36KernelImplicitTmaWarpSpecializedSm90ELi1EEENSB_IJNSC_ILi128EEESH_NSB_IJNSC_ILi32EEEEEEEEENS_10bfloat16_tESL_NSA_8TiledMMAINSA_8MMA_AtomIJNSA_4SM904GMMA28MMA_64x128x16_F32BF16BF16_SSILNSP_5MajorE0ELSR_1ELNSP_7ScaleInE1ELSS_1EEEEEENSA_6LayoutISE_NSB_IJNSC_ILi0EEESW_SW_EEEEENSB_IJNSA_10UnderscoreESZ_SZ_EEEEENS7_6detail26Sm90ImplicitGemmTileTraitsINSA_20SM90_TMA_LOAD_IM2COLENSA_14ComposedLayoutINSA_7SwizzleILi2ELi4ELi3EEENSA_18smem_ptr_flag_bitsILi16EEENSV_INSB_IJNSB_IJNSC_ILi8EEENSC_ILi16EEEEEENSB_IJSI_SD_EEENSB_IJSD_NSC_ILi14EEEEEEEEENSB_IJNSB_IJSI_NSC_ILi256EEEEEENSB_IJSD_SW_EEENSB_IJSW_NSC_ILi4096EEEEEEEEEEEEEvEENS13_INSA_13SM90_TMA_LOADENS15_INS16_ILi3ELi4ELi3EEES19_NSV_INSB_IJNSB_IJNSC_ILi64EEENSC_ILi2EEEEEENSB_IJS1A_NSC_ILi4EEEEEES1F_EEENSB_IJNSB_IJSD_NSC_ILi2048EEEEEENSB_IJS1S_NSC_ILi512EEEEEES1L_EEEEEEEvEEEENS_8epilogue10collective6detail29Sm90TmaWarpSpecializedAdapterINS28_15DefaultEpilogueISL_NSB_IJNSB_IJllllEEESD_SW_EEES2D_NS27_6thread17LinearCombinationISL_Li1EffLNS2E_9ScaleType4KindE0ELNS_15FloatRoundStyleE2ESL_EENS_4gemm15EpilogueDefaultEEEEEvvEEEEvNT_6ParamsE,@"STO_CUDA_ENTRY STV_DEFAULT"
_ZN7cutlass13device_kernelINS_4conv6kernel13ConvUniversalINS1_16ConvProblemShapeILNS1_8OperatorE1ELi3EEENS1_10collective14CollectiveConvINS1_46MainloopSm90TmaGmmaWarpSpecializedImplicitGemmILS5_1ELi14ELi3EN4cute5tupleIJNSA_1CILi1EEESD_SD_EEENS1_36KernelImplicitTmaWarpSpecializedSm90ELi1EEENSB_IJNSC_ILi128EEESH_NSB_IJNSC_ILi32EEEEEEEEENS_10bfloat16_tESL_NSA_8TiledMMAINSA_8MMA_AtomIJNSA_4SM904GMMA28MMA_64x128x16_F32BF16BF16_SSILNSP_5MajorE0ELSR_1ELNSP_7ScaleInE1ELSS_1EEEEEENSA_6LayoutISE_NSB_IJNSC_ILi0EEESW_SW_EEEEENSB_IJNSA_10UnderscoreESZ_SZ_EEEEENS7_6detail26Sm90ImplicitGemmTileTraitsINSA_20SM90_TMA_LOAD_IM2COLENSA_14ComposedLayoutINSA_7SwizzleILi2ELi4ELi3EEENSA_18smem_ptr_flag_bitsILi16EEENSV_INSB_IJNSB_IJNSC_ILi8EEENSC_ILi16EEEEEENSB_IJSI_SD_EEENSB_IJSD_NSC_ILi14EEEEEEEEENSB_IJNSB_IJSI_NSC_ILi256EEEEEENSB_IJSD_SW_EEENSB_IJSW_NSC_ILi4096EEEEEEEEEEEEEvEENS13_INSA_13SM90_TMA_LOADENS15_INS16_ILi3ELi4ELi3EEES19_NSV_INSB_IJNSB_IJNSC_ILi64EEENSC_ILi2EEEEEENSB_IJS1A_NSC_ILi4EEEEEES1F_EEENSB_IJNSB_IJSD_NSC_ILi2048EEEEEENSB_IJS1S_NSC_ILi512EEEEEES1L_EEEEEEEvEEEENS_8epilogue10collective6detail29Sm90TmaWarpSpecializedAdapterINS28_15DefaultEpilogueISL_NSB_IJNSB_IJllllEEESD_SW_EEES2D_NS27_6thread17LinearCombinationISL_Li1EffLNS2E_9ScaleType4KindE0ELNS_15FloatRoundStyleE2ESL_EENS_4gemm15EpilogueDefaultEEEEEvvEEEEvNT_6ParamsE:
[----:B------:R-:W-:Y:S01]  /*0000*/  LDC R1, c[0x0][0x28] ;  /* 0x00000a00ff017b82 */ /* 0x000fe20000000800 */
[----:B------:R-:W0:Y:S01]  /*0010*/  S2R R6, SR_TID.X ;  /* 0x0000000000067919 */ /* 0x000e220000002100 */
[----:B------:R-:W-:Y:S01]  /*0020*/  ELECT P0, URZ, PT ;  /* 0x00000000003f782f */ /* 0x000fe20003800000 */
[----:B------:R-:W-:Y:S01]  /*0030*/  BSSY B0, `(.L_x_0) ;  /* 0x000000f000007945 */ /* 0x000fe20003800000 */
[--C-:B0-----:R-:W-:Y:S02]  /*0040*/  SHF.R.U32.HI R0, RZ, 0x5, R6.reuse ;  /* 0x00000005ff007819 */ /* 0x101fe40000011606 */
[----:B------:R-:W-:-:S03]  /*0050*/  SHF.R.U32.HI R3, RZ, 0x7, R6 ;  /* 0x00000007ff037819 */ /* 0x000fc60000011606 */
[----:B------:R-:W0:Y:S04]  /*0060*/  SHFL.IDX PT, R2, R0, RZ, 0x1f ;  /* 0x00001fff00027589 */ /* 0x000e2800000e0000 */
[----:B------:R1:W2:Y:S01]  /*0070*/  SHFL.IDX PT, R5, R3, RZ, 0x1f ;  /* 0x00001fff03057589 */ /* 0x0002a200000e0000 */
[----:B0-----:R-:W-:-:S13]  /*0080*/  ISETP.NE.OR P0, PT, R2, RZ, !P0 ;  /* 0x000000ff0200720c */ /* 0x001fda0004705670 */
[----:B-12---:R-:W-:Y:S05]  /*0090*/  @P0 BRA `(.L_x_1) ;  /* 0x0000000000200947 */ /* 0x006fea0003800000 */
[----:B------:R-:W-:Y:S02]  /*00a0*/  ULDC.64 UR4, c[0x0][0x198] ;  /* 0x0000660000047ab9 */ /* 0x000fe40000000a00 */
[----:B------:R-:W-:Y:S02]  /*00b0*/  UIADD3 UR6, UP0, UR4, 0xf0, URZ ;  /* 0x000000f004067890 */ /* 0x000fe4000ff1e03f */
[----:B------:R-:W-:Y:S02]  /*00c0*/  UIADD3 UR4, UP1, UR4, 0x270, URZ ;  /* 0x0000027004047890 */ /* 0x000fe4000ff3e03f */
[----:B------:R-:W-:Y:S02]  /*00d0*/  UIADD3.X UR7, URZ, UR5, URZ, UP0, !UPT ;  /* 0x000000053f077290 */ /* 0x000fe400087fe43f */
[----:B------:R-:W-:-:S07]  /*00e0*/  UIADD3.X UR5, URZ, UR5, URZ, UP1, !UPT ;  /* 0x000000053f057290 */ /* 0x000fce0008ffe43f */
[----:B------:R0:W-:Y:S02]  /*00f0*/  UTMACCTL.PF [UR6] ;  /* 0x00000000060079b9 */ /* 0x0001e40008040000 */
[----:B------:R0:W-:Y:S02]  /*0100*/  UTMACCTL.PF [UR4] ;  /* 0x00000000040079b9 */ /* 0x0001e40008040000 */
[----:B0-----:R-:W-:Y:S01]  /*0110*/  NOP ;  /* 0x0000000000007918 */ /* 0x001fe20000000000 */
.L_x_1:
[----:B------:R-:W-:Y:S05]  /*0120*/  BSYNC B0 ;  /* 0x0000000000007941 */ /* 0x000fea0003800000 */
.L_x_0:
[----:B------:R-:W0:Y:S01]  /*0130*/  SHFL.IDX PT, R0, R0, RZ, 0x1f ;  /* 0x00001fff00007589 */ /* 0x000e2200000e0000 */
[----:B------:R-:W-:-:S04]  /*0140*/  SHF.R.S32.HI R3, RZ, 0x1f, R2 ;  /* 0x0000001fff037819 */ /* 0x000fc80000011402 */
[----:B------:R-:W-:Y:S02]  /*0150*/  LEA.HI R3, R3, R2, RZ, 0x2 ;  /* 0x0000000203037211 */ /* 0x000fe400078f10ff */
[----:B0-----:R-:W-:-:S13]  /*0160*/  ISETP.NE.AND P0, PT, R0, RZ, PT ;  /* 0x000000ff0000720c */ /* 0x001fda0003f05270 */
[----:B------:R-:W-:Y:S05]  /*0170*/  @P0 BRA `(.L_x_2) ;  /* 0x0000000000b40947 */ /* 0x000fea0003800000 */
[----:B------:R-:W-:Y:S01]  /*0180*/  ELECT P0, URZ, PT ;  /* 0x00000000003f782f */ /* 0x000fe20003800000 */
[----:B------:R-:W-:-:S12]  /*0190*/  BSSY B0, `(.L_x_2) ;  /* 0x000002b000007945 */ /* 0x000fd80003800000 */
[----:B------:R-:W-:Y:S05]  /*01a0*/  @!P0 BRA `(.L_x_3) ;  /* 0x0000000000a48947 */ /* 0x000fea0003800000 */
[----:B------:R-:W0:Y:S01]  /*01b0*/  S2UR UR8, SR_CgaCtaId ;  /* 0x00000000000879c3 */ /* 0x000e220000008800 */
[----:B------:R-:W-:Y:S01]  /*01c0*/  UMOV UR4, 0x400 ;  /* 0x0000040000047882 */ /* 0x000fe20000000000 */
[----:B------:R-:W-:Y:S01]  /*01d0*/  UMOV UR5, 0x1 ;  /* 0x0000000100057882 */ /* 0x000fe20000000000 */
[----:B------:R-:W-:Y:S02]  /*01e0*/  UMOV UR6, 0x80 ;  /* 0x0000008000067882 */ /* 0x000fe40000000000 */
[----:B------:R-:W-:-:S04]  /*01f0*/  UIADD3 UR6, -UR6, 0x100000, URZ ;  /* 0x0010000006067890 */ /* 0x000fc8000fffe13f */
[----:B------:R-:W-:Y:S02]  /*0200*/  USHF.L.U32 UR7, UR6, 0xb, URZ ;  /* 0x0000000b06077899 */ /* 0x000fe4000800063f */
[----:B------:R-:W-:Y:S02]  /*0210*/  USHF.L.U32 UR6, UR6, 0x1, URZ ;  /* 0x0000000106067899 */ /* 0x000fe4000800063f */
[----:B0-----:R-:W-:Y:S02]  /*0220*/  ULEA UR8, UR8, UR4, 0x18 ;  /* 0x0000000408087291 */ /* 0x001fe4000f8ec03f */
[----:B------:R-:W-:-:S04]  /*0230*/  UIADD3 UR4, -UR5, 0x100000, URZ ;  /* 0x0010000005047890 */ /* 0x000fc8000fffe13f */
[----:B------:R-:W-:Y:S02]  /*0240*/  USHF.L.U32 UR5, UR4, 0xb, URZ ;  /* 0x0000000b04057899 */ /* 0x000fe4000800063f */
[----:B------:R-:W-:Y:S01]  /*0250*/  USHF.L.U32 UR4, UR4, 0x1, URZ ;  /* 0x0000000104047899 */ /* 0x000fe2000800063f */
[----:B------:R-:W0:Y:S11]  /*0260*/  FENCE.VIEW.ASYNC.S ;  /* 0x00000000000073c6 */ /* 0x000e360000000000 */
[----:B0-----:R0:W1:Y:S01]  /*0270*/  SYNCS.EXCH.64 URZ, [UR8+0x38000], UR4 ;  /* 0x03800004083f75b2 */ /* 0x0010620008000100 */
[----:B------:R0:W2:Y:S01]  /*0280*/  SYNCS.EXCH.64 URZ, [UR8+0x38070], UR6 ;  /* 0x03807006083f75b2 */ /* 0x0000a20008000100 */
[----:B------:R0:W3:Y:S01]  /*0290*/  SYNCS.EXCH.64 URZ, [UR8+0x38008], UR4 ;  /* 0x03800804083f75b2 */ /* 0x0000e20008000100 */
[----:B------:R0:W4:Y:S01]  /*02a0*/  SYNCS.EXCH.64 URZ, [UR8+0x38078], UR6 ;  /* 0x03807806083f75b2 */ /* 0x0001220008000100 */
[----:B------:R0:W0:Y:S01]  /*02b0*/  SYNCS.EXCH.64 URZ, [UR8+0x38010], UR4 ;  /* 0x03801004083f75b2 */ /* 0x0000220008000100 */
        /* <DEDUP_REMOVED lines=23> */
[----:B-1234-:R-:W-:Y:S01]  /*0430*/  NOP ;  /* 0x0000000000007918 */ /* 0x01efe20000000000 */
.L_x_3:
[----:B0-----:R-:W-:Y:S05]  /*0440*/  BSYNC B0 ;  /* 0x0000000000007941 */ /* 0x001fea0003800000 */
.L_x_2:
[----:B------:R-:W-:Y:S01]  /*0450*/  ULDC.64 UR4, c[0x0][0x618] ;  /* 0x0001860000047ab9 */ /* 0x000fe20000000a00 */
[----:B------:R-:W-:Y:S01]  /*0460*/  LOP3.LUT R3, R3, 0xfffffffc, RZ, 0xc0, !PT ;  /* 0xfffffffc03037812 */ /* 0x000fe200078ec0ff */
[----:B------:R-:W-:Y:S01]  /*0470*/  NOP ;  /* 0x0000000000007918 */ /* 0x000fe20000000000 */
[----:B------:R-:W-:Y:S01]  /*0480*/  ISETP.NE.U32.AND P0, PT, RZ, UR4, PT ;  /* 0x00000004ff007c0c */ /* 0x000fe2000bf05070 */
[----:B------:R-:W-:Y:S01]  /*0490*/  NOP ;  /* 0x0000000000007918 */ /* 0x000fe20000000000 */
[----:B------:R-:W-:Y:S01]  /*04a0*/  BAR.SYNC.DEFER_BLOCKING 0x0 ;  /* 0x0000000000007b1d */ /* 0x000fe20000010000 */
[----:B------:R-:W-:Y:S01]  /*04b0*/  IMAD.IADD R4, R2, 0x1, -R3 ;  /* 0x0000000102047824 */ /* 0x000fe200078e0a03 */
[----:B------:R-:W-:Y:S02]  /*04c0*/  ISETP.NE.AND.EX P0, PT, RZ, UR5, PT, P0 ;  /* 0x00000005ff007c0c */ /* 0x000fe4000bf05300 */
[C---:B------:R-:W-:Y:S02]  /*04d0*/  ISETP.NE.AND P2, PT, R5.reuse, 0x1, PT ;  /* 0x000000010500780c */ /* 0x040fe40003f45270 */
[----:B------:R-:W-:Y:S01]  /*04e0*/  LOP3.LUT P1, RZ, R5, R4, RZ, 0xfc, !PT ;  /* 0x0000000405ff7212 */ /* 0x000fe2000782fcff */
[----:B------:R-:W-:-:S03]  /*04f0*/  ULDC.64 UR12, c[0x0][0x208] ;  /* 0x00008200000c7ab9 */ /* 0x000fc60000000a00 */
[----:B------:R-:W-:-:S04]  /*0500*/  SEL R0, RZ, 0x1, P1 ;  /* 0x00000001ff007807 */ /* 0x000fc80000800000 */
[----:B------:R-:W-:Y:S01]  /*0510*/  SEL R0, R0, 0x2, P2 ;  /* 0x0000000200007807 */ /* 0x000fe20001000000 */
[----:B------:R-:W-:Y:S06]  /*0520*/  @!P0 BRA `(.L_x_4) ;  /* 0x00000000001c8947 */ /* 0x000fec0003800000 */
[----:B------:R-:W0:Y:S02]  /*0530*/  LDC.64 R2, c[0x0][0x618] ;  /* 0x00018600ff027b82 */ /* 0x000e240000000a00 */
[----:B0-----:R-:W2:Y:S02]  /*0540*/  LDG.E.64 R2, desc[UR12][R2.64] ;  /* 0x0000000c02027981 */ /* 0x001ea4000c1e1b00 */
[----:B--2---:R-:W-:-:S04]  /*0550*/  ISETP.NE.U32.AND P0, PT, R2, RZ, PT ;  /* 0x000000ff0200720c */ /* 0x004fc80003f05070 */
[----:B------:R-:W-:-:S13]  /*0560*/  ISETP.NE.AND.EX P0, PT, R3, RZ, PT, P0 ;  /* 0x000000ff0300720c */ /* 0x000fda0003f05300 */
[----:B------:R-:W-:Y:S05]  /*0570*/  @!P0 BRA `(.L_x_4) ;  /* 0x0000000000088947 */ /* 0x000fea0003800000 */
[----:B------:R2:W5:Y:S01]  /*0580*/  LD.E R8, desc[UR12][R2.64] ;  /* 0x0000000c02087980 */ /* 0x000562000c101900 */
[----:B------:R-:W-:Y:S05]  /*0590*/  BRA `(.L_x_5) ;  /* 0x0000000000207947 */ /* 0x000fea0003800000 */
.L_x_4:
[----:B------:R-:W-:Y:S02]  /*05a0*/  ULDC.64 UR4, c[0x0][0x608] ;  /* 0x0001820000047ab9 */ /* 0x000fe40000000a00 */
[----:B------:R-:W-:-:S04]  /*05b0*/  ISETP.NE.U32.AND P0, PT, RZ, UR4, PT ;  /* 0x00000004ff007c0c */ /* 0x000fc8000bf05070 */
[----:B------:R-:W-:-:S13]  /*05c0*/  ISETP.NE.AND.EX P0, PT, RZ, UR5, PT, P0 ;  /* 0x00000005ff007c0c */ /* 0x000fda000bf05300 */
[----:B------:R-:W-:Y:S05]  /*05d0*/  @!P0 BRA `(.L_x_6) ;  /* 0x00000000000c8947 */ /* 0x000fea0003800000 */
[----:B------:R-:W0:Y:S02]  /*05e0*/  LDC.64 R8, c[0x0][0x608] ;  /* 0x00018200ff087b82 */ /* 0x000e240000000a00 */
[----:B0-----:R0:W5:Y:S01]  /*05f0*/  LDG.E R8, desc[UR12][R8.64] ;  /* 0x0000000c08087981 */ /* 0x001162000c1e1900 */
[----:B------:R-:W-:Y:S05]  /*0600*/  BRA `(.L_x_5) ;  /* 0x0000000000047947 */ /* 0x000fea0003800000 */
.L_x_6:
[----:B------:R-:W1:Y:S02]  /*0610*/  LDC R8, c[0x0][0x600] ;  /* 0x00018000ff087b82 */ /* 0x000e640000000800 */
.L_x_5:
[----:B------:R-:W-:Y:S02]  /*0620*/  ULDC.64 UR4, c[0x0][0x620] ;  /* 0x0001880000047ab9 */ /* 0x000fe40000000a00 */
[----:B------:R-:W-:-:S04]  /*0630*/  ISETP.NE.U32.AND P0, PT, RZ, UR4, PT ;  /* 0x00000004ff007c0c */ /* 0x000fc8000bf05070 */
[----:B------:R-:W-:-:S13]  /*0640*/  ISETP.NE.AND.EX P0, PT, RZ, UR5, PT, P0 ;  /* 0x00000005ff007c0c */ /* 0x000fda000bf05300 */
[----:B------:R-:W-:Y:S05]  /*0650*/  @!P0 BRA `(.L_x_7) ;  /* 0x00000000001c8947 */ /* 0x000fea0003800000 */
[----:B--2---:R-:W2:Y:S02]  /*0660*/  LDC.64 R2, c[0x0][0x620] ;  /* 0x00018800ff027b82 */ /* 0x004ea40000000a00 */
[----:B--2---:R-:W2:Y:S02]  /*0670*/  LDG.E.64 R2, desc[UR12][R2.64] ;  /* 0x0000000c02027981 */ /* 0x004ea4000c1e1b00 */
[----:B--2---:R-:W-:-:S04]  /*0680*/  ISETP.NE.U32.AND P0, PT, R2, RZ, PT ;  /* 0x000000ff0200720c */ /* 0x004fc80003f05070 */
[----:B------:R-:W-:-:S13]  /*0690*/  ISETP.NE.AND.EX P0, PT, R3, RZ, PT, P0 ;  /* 0x000000ff0300720c */ /* 0x000fda0003f05300 */
[----:B------:R-:W-:Y:S05]  /*06a0*/  @!P0 BRA `(.L_x_7) ;  /* 0x0000000000088947 */ /* 0x000fea0003800000 */
[----:B0-----:R4:W5:Y:S01]  /*06b0*/  LD.E R9, desc[UR12][R2.64] ;  /* 0x0000000c02097980 */ /* 0x001962000c101900 */
[----:B------:R-:W-:Y:S05]  /*06c0*/  BRA `(.L_x_8) ;  /* 0x0000000000207947 */ /* 0x000fea0003800000 */
.L_x_7:
[----:B------:R-:W-:Y:S02]  /*06d0*/  ULDC.64 UR4, c[0x0][0x610] ;  /* 0x0001840000047ab9 */ /* 0x000fe40000000a00 */
[----:B------:R-:W-:-:S04]  /*06e0*/  ISETP.NE.U32.AND P0, PT, RZ, UR4, PT ;  /* 0x00000004ff007c0c */ /* 0x000fc8000bf05070 */
[----:B------:R-:W-:-:S13]  /*06f0*/  ISETP.NE.AND.EX P0, PT, RZ, UR5, PT, P0 ;  /* 0x00000005ff007c0c */ /* 0x000fda000bf05300 */
[----:B------:R-:W-:Y:S05]  /*0700*/  @!P0 BRA `(.L_x_9) ;  /* 0x00000000000c8947 */ /* 0x000fea0003800000 */
[----:B--2---:R-:W0:Y:S02]  /*0710*/  LDC.64 R2, c[0x0][0x610] ;  /* 0x00018400ff027b82 */ /* 0x004e240000000a00 */
[----:B0-----:R3:W5:Y:S01]  /*0720*/  LDG.E R9, desc[UR12][R2.64] ;  /* 0x0000000c02097981 */ /* 0x001762000c1e1900 */
[----:B------:R-:W-:Y:S05]  /*0730*/  BRA `(.L_x_8) ;  /* 0x0000000000047947 */ /* 0x000fea0003800000 */
.L_x_9:
[----:B0-----:R-:W0:Y:S02]  /*0740*/  LDC R9, c[0x0][0x604] ;  /* 0x00018100ff097b82 */ /* 0x001e240000000800 */
.L_x_8:
[----:B--234-:R-:W2:Y:S01]  /*0750*/  LDC R2, c[0x0][0x3e8] ;  /* 0x0000fa00ff027b82 */ /* 0x01cea20000000800 */
[----:B------:R-:W-:Y:S01]  /*0760*/  ULDC UR4, c[0x0][0x3dc] ;  /* 0x0000f70000047ab9 */ /* 0x000fe20000000800 */
[----:B------:R-:W-:Y:S01]  /*0770*/  ISETP.NE.AND P0, PT, R5, RZ, PT ;  /* 0x000000ff0500720c */ /* 0x000fe20003f05270 */
[----:B------:R-:W-:Y:S01]  /*0780*/  UIADD3 UR4, UR4, 0x1f, URZ ;  /* 0x0000001f04047890 */ /* 0x000fe2000fffe03f */
[----:B------:R-:W-:-:S03]  /*0790*/  ULDC.64 UR6, c[0x0][0x3e0] ;  /* 0x0000f80000067ab9 */ /* 0x000fc60000000a00 */
[----:B------:R-:W-:Y:S02]  /*07a0*/  USHF.R.S32.HI UR5, URZ, 0x1f, UR4 ;  /* 0x0000001f3f057899 */ /* 0x000fe40008011404 */
[----:B------:R-:W-:Y:S02]  /*07b0*/  UIMAD UR6, UR7, UR6, URZ ;  /* 0x00000006070672a4 */ /* 0x000fe4000f8e023f */
[----:B------:R-:W-:-:S04]  /*07c0*/  ULEA.HI UR5, UR5, UR4, URZ, 0x5 ;  /* 0x0000000405057291 */ /* 0x000fc8000f8f283f */
[----:B------:R-:W-:Y:S01]  /*07d0*/  USHF.R.S32.HI UR15, URZ, 0x5, UR5 ;  /* 0x000000053f0f7899 */ /* 0x000fe20008011405 */
[----:B--2---:R-:W-:-:S05]  /*07e0*/  IMAD R2, R2, UR6, RZ ;  /* 0x0000000602027c24 */ /* 0x004fca000f8e02ff */
[----:B------:R-:W-:Y:S01]  /*07f0*/  IMAD R2, R2, UR15, RZ ;  /* 0x0000000f02027c24 */ /* 0x000fe2000f8e02ff */
[----:B------:R-:W-:Y:S06]  /*0800*/  @!P0 BRA `(.L_x_10) ;  /* 0x0000008400e08947 */ /* 0x000fec0003800000 */
[----:B------:R-:W-:-:S13]  /*0810*/  ISETP.NE.AND P0, PT, R5, 0x1, PT ;  /* 0x000000010500780c */ /* 0x000fda0003f05270 */
[----:B------:R-:W-:Y:S05]  /*0820*/  @P0 EXIT ;  /* 0x000000000000094d */ /* 0x000fea0003800000 */
[----:B------:R-:W-:Y:S01]  /*0830*/  ISETP.GE.AND P0, PT, R2, 0x1, PT ;  /* 0x000000010200780c */ /* 0x000fe20003f06270 */
[----:B------:R-:W-:Y:S01]  /*0840*/  UMOV UR4, URZ ;  /* 0x0000003f00047c82 */ /* 0x000fe20008000000 */
[----:B------:R-:W-:Y:S02]  /*0850*/  CS2R R86, SRZ ;  /* 0x0000000000567805 */ /* 0x000fe4000001ff00 */
[----:B------:R-:W-:Y:S02]  /*0860*/  CS2R R88, SRZ ;  /* 0x0000000000587805 */ /* 0x000fe4000001ff00 */
[----:B------:R-:W-:Y:S02]  /*0870*/  CS2R R90, SRZ ;  /* 0x00000000005a7805 */ /* 0x000fe4000001ff00 */
[----:B------:R-:W-:Y:S02]  /*0880*/  CS2R R92, SRZ ;  /* 0x00000000005c7805 */ /* 0x000fe4000001ff00 */
[----:B------:R-:W-:-:S02]  /*0890*/  CS2R R94, SRZ ;  /* 0x00000000005e7805 */ /* 0x000fc4000001ff00 */
[----:B------:R-:W-:Y:S02]  /*08a0*/  CS2R R96, SRZ ;  /* 0x0000000000607805 */ /* 0x000fe4000001ff00 */
        /* <DEDUP_REMOVED lines=57> */
[----:B------:R-:W-:Y:S01]  /*0c40*/  CS2R R84, SRZ ;  /* 0x0000000000547805 */ /* 0x000fe2000001ff00 */
[----:B------:R-:W-:Y:S06]  /*0c50*/  @!P0 BRA `(.L_x_11) ;  /* 0x0000000000988947 */ /* 0x000fec0003800000 */
[----:B------:R-:W-:-:S04]  /*0c60*/  LOP3.LUT R3, R0, 0x1, RZ, 0xfc, !PT ;  /* 0x0000000100037812 */ /* 0x000fc800078efcff */
[----:B------:R-:W-:-:S13]  /*0c70*/  ISETP.NE.AND P1, PT, R3, 0x3, PT ;  /* 0x000000030300780c */ /* 0x000fda0003f25270 */
[----:B------:R-:W-:Y:S05]  /*0c80*/  @!P1 BRA `(.L_x_12) ;  /* 0x0000000000049947 */ /* 0x000fea0003800000 */
[----:B------:R-:W-:Y:S01]  /*0c90*/  BPT.TRAP 0x1 ;  /* 0x000000040000795c */ /* 0x000fe20000300000 */
.L_x_12:
[----:B------:R-:W2:Y:S01]  /*0ca0*/  S2UR UR5, SR_CgaCtaId ;  /* 0x00000000000579c3 */ /* 0x000ea20000008800 */
[----:B------:R-:W-:Y:S01]  /*0cb0*/  SHF.L.U32 R3, RZ, 0x1f, RZ ;  /* 0x0000001fff037819 */ /* 0x000fe200000006ff */
[----:B------:R-:W-:Y:S02]  /*0cc0*/  UMOV UR4, 0x400 ;  /* 0x0000040000047882 */ /* 0x000fe40000000000 */
[----:B--2---:R-:W-:-:S12]  /*0cd0*/  ULEA UR4, UR5, UR4, 0x18 ;  /* 0x0000000405047291 */ /* 0x004fd8000f8ec03f */
.L_x_13:
[----:B--2---:R-:W-:-:S04]  /*0ce0*/  IMAD.U32 R4, RZ, RZ, UR4 ;  /* 0x00000004ff047e24 */ /* 0x004fc8000f8e00ff */
[----:B------:R2:W3:Y:S03]  /*0cf0*/  SYNCS.PHASECHK.TRANS64.TRYWAIT P1, [R4+URZ+0x38000], R3 ;  /* 0x03800003040075a7 */ /* 0x0004e6000802017f */
[----:B---3--:R-:W-:Y:S05]  /*0d00*/  @!P1 NANOSLEEP.SYNCS 0x989680 ;  /* 0x009896800000995d */ /* 0x008fea0003900000 */
[----:B------:R-:W3:Y:S02]  /*0d10*/  @!P1 SYNCS.PHASECHK.TRANS64 P1, [R4+URZ+0x38000], R3 ;  /* 0x03800003040095a7 */ /* 0x000ee4000802007f */
[----:B---3--:R-:W-:Y:S05]  /*0d20*/  @!P1 BRA `(.L_x_13) ;  /* 0xfffffffc00ec9947 */ /* 0x008fea000383ffff */
[----:B------:R-:W-:Y:S01]  /*0d30*/  UIADD3 UR5, UR4, 0x1c000, URZ ;  /* 0x0001c00004057890 */ /* 0x000fe2000fffe03f */
[----:B------:R-:W-:Y:S01]  /*0d40*/  WARPGROUP.ARRIVE ;  /* 0x00000000000079c5 */ /* 0x000fe20000000000 */
[----:B------:R-:W-:Y:S02]  /*0d50*/  USHF.R.U32.HI UR4, URZ, 0x4, UR4 ;  /* 0x000000043f047899 */ /* 0x000fe40008011604 */
[----:B------:R-:W-:Y:S02]  /*0d60*/  USHF.R.U32.HI UR5, URZ, 0x4, UR5 ;  /* 0x000000043f057899 */ /* 0x000fe40008011605 */
[----:B------:R-:W-:Y:S02]  /*0d70*/  ULOP3.LUT UR4, UR4, 0x3fff, URZ, 0xc0, !UPT ;  /* 0x00003fff04047892 */ /* 0x000fe4000f8ec03f */
[----:B------:R-:W-:Y:S02]  /*0d80*/  ULOP3.LUT UR5, UR5, 0x3fff, URZ, 0xc0, !UPT ;  /* 0x00003fff05057892 */ /* 0x000fe4000f8ec03f */
[----:B------:R-:W-:-:S02]  /*0d90*/  ULOP3.LUT UR8, UR4, 0x10000, URZ, 0xfc, !UPT ;  /* 0x0001000004087892 */ /* 0x000fc4000f8efc3f */
[----:B------:R-:W-:Y:S01]  /*0da0*/  ULOP3.LUT UR9, UR5, 0x1000000, URZ, 0xfc, !UPT ;  /* 0x0100000005097892 */ /* 0x000fe2000f8efc3f */
[----:B------:R-:W-:Y:S02]  /*0db0*/  UMOV UR7, 0x40000040 ;  /* 0x4000004000077882 */ /* 0x000fe40000000000 */
[----:B------:R-:W-:Y:S02]  /*0dc0*/  UMOV UR5, 0x80000020 ;  /* 0x8000002000057882 */ /* 0x000fe40000000000 */
[----:B------:R-:W-:Y:S02]  /*0dd0*/  UMOV UR4, UR8 ;  /* 0x0000000800047c82 */ /* 0x000fe40008000000 */
[----:B------:R-:W-:Y:S02]  /*0de0*/  UMOV UR6, UR9 ;  /* 0x0000000900067c82 */ /* 0x000fe40008000000 */
[----:B------:R-:W-:Y:S01]  /*0df0*/  HGMMA.64x128x16.F32.BF16 R88, gdesc[UR4].tnspB, RZ, !UPT ;  /* 0x41e00000045879f0 */ /* 0x000fe2000c7018ff */
[----:B------:R-:W-:Y:S01]  /*0e00*/  UIADD3 UR4, UR8, 0x100, URZ ;  /* 0x0000010008047890 */ /* 0x000fe2000fffe03f */
[----:B------:R-:W-:-:S10]  /*0e10*/  UMOV UR5, 0x80000020 ;  /* 0x8000002000057882 */ /* 0x000fd40000000000 */
[----:B------:R-:W-:Y:S01]  /*0e20*/  HGMMA.64x128x16.F32.BF16 R24, gdesc[UR4].tnspB, RZ, !UPT ;  /* 0x41e00000041879f0 */ /* 0x000fe2000c7018ff */
[----:B------:R-:W-:Y:S02]  /*0e30*/  UIADD3 UR4, UR8, 0x2, URZ ;  /* 0x0000000208047890 */ /* 0x000fe4000fffe03f */
[----:B------:R-:W-:Y:S01]  /*0e40*/  UIADD3 UR6, UR9, 0x80, URZ ;  /* 0x0000008009067890 */ /* 0x000fe2000fffe03f */
[----:B------:R-:W-:Y:S01]  /*0e50*/  UMOV UR5, 0x80000020 ;  /* 0x8000002000057882 */ /* 0x000fe20000000000 */
[----:B------:R-:W-:-:S07]  /*0e60*/  UMOV UR7, 0x40000040 ;  /* 0x4000004000077882 */ /* 0x000fce0000000000 */
[----:B------:R-:W-:Y:S01]  /*0e70*/  HGMMA.64x128x16.F32.BF16 R88, gdesc[UR4].tnspB, R88 ;  /* 0x41e00000045879f0 */ /* 0x000fe20008701858 */
[----:B------:R-:W-:Y:S01]  /*0e80*/  UIADD3 UR4, UR8, 0x102, URZ ;  /* 0x0000010208047890 */ /* 0x000fe2000fffe03f */
[----:B------:R-:W-:-:S10]  /*0e90*/  UMOV UR5, 0x80000020 ;  /* 0x8000002000057882 */ /* 0x000fd40000000000 */
[----:B------:R-:W-:Y:S01]  /*0ea0*/  HGMMA.64x128x16.F32.BF16 R24, gdesc[UR4].tnspB, R24, gsb0 ;  /* 0x41e00000041879f0 */ /* 0x000fe20008001818 */
[----:B------:R-:W-:-:S05]  /*0eb0*/  UMOV UR4, 0x1 ;  /* 0x0000000100047882 */ /* 0x000fca0000000000 */
.L_x_11:
[----:B--2---:R-:W-:-:S05]  /*0ec0*/  VIMNMX R3, R2, 0x1, PT ;  /* 0x0000000102037848 */ /* 0x004fca0003fe0100 */
[----:B------:R-:W-:-:S05]  /*0ed0*/  IMAD.IADD R4, R2, 0x1, -R3 ;  /* 0x0000000102047824 */ /* 0x000fca00078e0a03 */
[----:B------:R-:W-:-:S13]  /*0ee0*/  ISETP.GE.AND P1, PT, R4, 0x1, PT ;  /* 0x000000010400780c */ /* 0x000fda0003f26270 */
[----:B------:R-:W-:Y:S05]  /*0ef0*/  @!P1 BRA `(.L_x_14) ;  /* 0x0000000400089947 */ /* 0x000fea0003800000 */
[----:B------:R-:W2:Y:S01]  /*0f00*/  S2UR UR6, SR_CgaCtaId ;  /* 0x00000000000679c3 */ /* 0x000ea20000008800 */
[----:B------:R-:W-:Y:S01]  /*0f10*/  UMOV UR5, 0x400 ;  /* 0x0000040000057882 */ /* 0x000fe20000000000 */
[----:B------:R-:W-:Y:S01]  /*0f20*/  LOP3.LUT R7, R0, 0x1, RZ, 0xfc, !PT ;  /* 0x0000000100077812 */ /* 0x000fe200078efcff */
[----:B------:R-:W-:Y:S01]  /*0f30*/  IMAD.MOV.U32 R5, RZ, RZ, RZ ;  /* 0x000000ffff057224 */ /* 0x000fe200078e00ff */
[----:B------:R-:W-:Y:S01]  /*0f40*/  UISETP.NE.U32.AND UP0, UPT, UR4, URZ, UPT ;  /* 0x0000003f0400728c */ /* 0x000fe2000bf05070 */
[----:B------:R-:W-:Y:S01]  /*0f50*/  IMAD.MOV.U32 R2, RZ, RZ, R4 ;  /* 0x000000ffff027224 */ /* 0x000fe200078e0004 */
[----:B--2---:R-:W-:-:S04]  /*0f60*/  ULEA UR14, UR6, UR5, 0x18 ;  /* 0x00000005060e7291 */ /* 0x004fc8000f8ec03f */
[----:B------:R-:W-:Y:S02]  /*0f70*/  UIADD3 UR6, UR14, 0x1c000, URZ ;  /* 0x0001c0000e067890 */ /* 0x000fe4000fffe03f */
[----:B------:R-:W-:Y:S02]  /*0f80*/  USHF.R.U32.HI UR5, URZ, 0x4, UR14 ;  /* 0x000000043f057899 */ /* 0x000fe4000801160e */
[----:B------:R-:W-:Y:S02]  /*0f90*/  USHF.R.U32.HI UR6, URZ, 0x4, UR6 ;  /* 0x000000043f067899 */ /* 0x000fe40008011606 */
[----:B------:R-:W-:Y:S02]  /*0fa0*/  ULOP3.LUT UR5, UR5, 0x3fff, URZ, 0xc0, !UPT ;  /* 0x00003fff05057892 */ /* 0x000fe4000f8ec03f */
[----:B------:R-:W-:Y:S02]  /*0fb0*/  ULOP3.LUT UR6, UR6, 0x3fff, URZ, 0xc0, !UPT ;  /* 0x00003fff06067892 */ /* 0x000fe4000f8ec03f */
[----:B------:R-:W-:-:S02]  /*0fc0*/  ULOP3.LUT UR15, UR5, 0x10000, URZ, 0xfc, !UPT ;  /* 0x00010000050f7892 */ /* 0x000fc4000f8efc3f */
[----:B------:R-:W-:Y:S01]  /*0fd0*/  ULOP3.LUT UR16, UR6, 0x1000000, URZ, 0xfc, !UPT ;  /* 0x0100000006107892 */ /* 0x000fe2000f8efc3f */
[----:B------:R-:W-:-:S11]  /*0fe0*/  UMOV UR5, URZ ;  /* 0x0000003f00057c82 */ /* 0x000fd60008000000 */
.L_x_19:
[----:B------:R-:W-:-:S13]  /*0ff0*/  ISETP.NE.AND P2, PT, R7, 0x3, PT ;  /* 0x000000030700780c */ /* 0x000fda0003f45270 */
[----:B--2---:R-:W-:Y:S05]  /*1000*/  @!P2 BRA `(.L_x_15) ;  /* 0x000000000004a947 */ /* 0x004fea0003800000 */
[----:B------:R-:W-:Y:S01]  /*1010*/  BPT.TRAP 0x1 ;  /* 0x000000040000795c */ /* 0x000fe20000300000 */
.L_x_15:
[----:B------:R-:W-:Y:S01]  /*1020*/  SHF.L.U32 R3, R5, 0x1f, RZ ;  /* 0x0000001f05037819 */ /* 0x000fe200000006ff */
[----:B------:R-:W-:-:S12]  /*1030*/  ULEA UR6, UR4, UR14, 0x3 ;  /* 0x0000000e04067291 */ /* 0x000fd8000f8e183f */
.L_x_16:
[----:B--2---:R-:W-:-:S04]  /*1040*/  IMAD.U32 R6, RZ, RZ, UR6 ;  /* 0x00000006ff067e24 */ /* 0x004fc8000f8e00ff */
[----:B------:R2:W3:Y:S03]  /*1050*/  SYNCS.PHASECHK.TRANS64.TRYWAIT P1, [R6+URZ+0x38000], R3 ;  /* 0x03800003060075a7 */ /* 0x0004e6000802017f */
[----:B---3--:R-:W-:Y:S05]  /*1060*/  @!P1 NANOSLEEP.SYNCS 0x989680 ;  /* 0x009896800000995d */ /* 0x008fea0003900000 */
[----:B------:R-:W3:Y:S02]  /*1070*/  @!P1 SYNCS.PHASECHK.TRANS64 P1, [R6+URZ+0x38000], R3 ;  /* 0x03800003060095a7 */ /* 0x000ee4000802007f */
[----:B---3--:R-:W-:Y:S05]  /*1080*/  @!P1 BRA `(.L_x_16) ;  /* 0xfffffffc00ec9947 */ /* 0x008fea000383ffff */
[----:B------:R-:W-:Y:S01]  /*1090*/  ULEA UR6, UR4, UR15, 0x9 ;  /* 0x0000000f04067291 */ /* 0x000fe2000f8e483f */
[----:B------:R-:W-:Y:S01]  /*10a0*/  WARPGROUP.ARRIVE ;  /* 0x00000000000079c5 */ /* 0x000fe20000000000 */
[----:B------:R-:W-:Y:S01]  /*10b0*/  ULEA UR7, UR4, UR16, 0x9 ;  /* 0x0000001004077291 */ /* 0x000fe2000f8e483f */
[----:B------:R-:W-:Y:S01]  /*10c0*/  UMOV UR9, 0x80000020 ;  /* 0x8000002000097882 */ /* 0x000fe20000000000 */
[----:B------:R-:W-:-:S03]  /*10d0*/  UMOV UR11, 0x40000040 ;  /* 0x40000040000b7882 */ /* 0x000fc60000000000 */
[----:B------:R-:W-:Y:S02]  /*10e0*/  UMOV UR8, UR6 ;  /* 0x0000000600087c82 */ /* 0x000fe40008000000 */
[----:B------:R-:W-:Y:S02]  /*10f0*/  UMOV UR10, UR7 ;  /* 0x00000007000a7c82 */ /* 0x000fe40008000000 */
[----:B------:R-:W-:Y:S01]  /*1100*/  HGMMA.64x128x16.F32.BF16 R88, gdesc[UR8].tnspB, R88, UP0 ;  /* 0x41e00000085879f0 */ /* 0x000fe2000bf01858 */
[----:B------:R-:W-:Y:S01]  /*1110*/  UIADD3 UR8, UR6, 0x100, URZ ;  /* 0x0000010006087890 */ /* 0x000fe2000fffe03f */
[----:B------:R-:W-:-:S10]  /*1120*/  UMOV UR9, 0x80000020 ;  /* 0x8000002000097882 */ /* 0x000fd40000000000 */
[----:B------:R-:W-:Y:S01]  /*1130*/  HGMMA.64x128x16.F32.BF16 R24, gdesc[UR8].tnspB, R24, UP0 ;  /* 0x41e00000081879f0 */ /* 0x000fe2000bf01818 */
[----:B------:R-:W-:Y:S02]  /*1140*/  UIADD3 UR8, UR6, 0x2, URZ ;  /* 0x0000000206087890 */ /* 0x000fe4000fffe03f */
[----:B------:R-:W-:Y:S01]  /*1150*/  UIADD3 UR10, UR7, 0x80, URZ ;  /* 0x00000080070a7890 */ /* 0x000fe2000fffe03f */
[----:B------:R-:W-:Y:S01]  /*1160*/  UMOV UR9, 0x80000020 ;  /* 0x8000002000097882 */ /* 0x000fe20000000000 */
[----:B------:R-:W-:-:S07]  /*1170*/  UMOV UR11, 0x40000040 ;  /* 0x40000040000b7882 */ /* 0x000fce0000000000 */
[----:B------:R-:W-:Y:S01]  /*1180*/  HGMMA.64x128x16.F32.BF16 R88, gdesc[UR8].tnspB, R88 ;  /* 0x41e00000085879f0 */ /* 0x000fe20008701858 */
[----:B------:R-:W-:Y:S01]  /*1190*/  UIADD3 UR8, UR6, 0x102, URZ ;  /* 0x0000010206087890 */ /* 0x000fe2000fffe03f */
[----:B------:R-:W-:-:S10]  /*11a0*/  UMOV UR9, 0x80000020 ;  /* 0x8000002000097882 */ /* 0x000fd40000000000 */
[----:B------:R-:W-:Y:S03]  /*11b0*/  HGMMA.64x128x16.F32.BF16 R24, gdesc[UR8].tnspB, R24, gsb0 ;  /* 0x41e00000081879f0 */ /* 0x000fe60008001818 */
[----:B------:R-:W-:Y:S02]  /*11c0*/  WARPGROUP.DEPBAR.LE gsb0, 0x1 ;  /* 0x00008000000079c5 */ /* 0x000fe40000010100 */
[----:B------:R-:W-:Y:S05]  /*11d0*/  @!P2 BRA `(.L_x_17) ;  /* 0x000000000004a947 */ /* 0x000fea0003800000 */
[----:B------:R-:W-:Y:S01]  /*11e0*/  BPT.TRAP 0x1 ;  /* 0x000000040000795c */ /* 0x000fe20000300000 */
.L_x_17:
[----:B------:R-:W-:Y:S01]  /*11f0*/  ULEA UR6, UR5, UR14, 0x3 ;  /* 0x0000000e05067291 */ /* 0x000fe2000f8e183f */
[----:B------:R-:W-:-:S03]  /*1200*/  ISETP.GT.U32.AND P1, PT, R0, 0x1, PT ;  /* 0x000000010000780c */ /* 0x000fc60003f24070 */
[----:B------:R-:W-:-:S04]  /*1210*/  UIADD3 UR6, UR6, 0x38070, URZ ;  /* 0x0003807006067890 */ /* 0x000fc8000fffe03f */
[----:B------:R-:W-:-:S09]  /*1220*/  UPRMT UR6, URZ, 0x654, UR6 ;  /* 0x000006543f067896 */ /* 0x000fd20008000006 */
[----:B------:R-:W-:Y:S01]  /*1230*/  SYNCS.ARRIVE.TRANS64.RED.A1T0 RZ, [UR6], RZ ;  /* 0x000000ffffff79a7 */ /* 0x000fe20008100406 */
[----:B------:R-:W-:Y:S05]  /*1240*/  @P1 BRA `(.L_x_18) ;  /* 0x0000000000041947 */ /* 0x000fea0003800000 */
[----:B------:R-:W-:Y:S01]  /*1250*/  BPT.TRAP 0x1 ;  /* 0x000000040000795c */ /* 0x000fe20000300000 */
.L_x_18:
[----:B------:R-:W-:Y:S01]  /*1260*/  UIADD3 UR4, UR4, 0x1, URZ ;  /* 0x0000000104047890 */ /* 0x000fe2000fffe03f */
[C---:B------:R-:W-:Y:S01]  /*1270*/  ISETP.GT.AND P1, PT, R2.reuse, 0x1, PT ;  /* 0x000000010200780c */ /* 0x040fe20003f24270 */
[----:B------:R-:W-:Y:S01]  /*1280*/  UIADD3 UR5, UR5, 0x1, URZ ;  /* 0x0000000105057890 */ /* 0x000fe2000fffe03f */
[----:B------:R-:W-:Y:S01]  /*1290*/  VIADD R2, R2, 0xffffffff ;  /* 0xffffffff02027836 */ /* 0x000fe20000000000 */
[----:B------:R-:W-:Y:S02]  /*12a0*/  UISETP.NE.AND UP0, UPT, UR4, 0xe, UPT ;  /* 0x0000000e0400788c */ /* 0x000fe4000bf05270 */
[----:B------:R-:W-:Y:S02]  /*12b0*/  UISETP.NE.AND UP1, UPT, UR5, 0xe, UPT ;  /* 0x0000000e0500788c */ /* 0x000fe4000bf25270 */
[----:B------:R-:W-:Y:S02]  /*12c0*/  USEL UR6, URZ, 0x1, UP0 ;  /* 0x000000013f067887 */ /* 0x000fe40008000000 */
[----:B------:R-:W-:-:S02]  /*12d0*/  USEL UR4, UR4, URZ, UP0 ;  /* 0x0000003f04047287 */ /* 0x000fc40008000000 */
[----:B------:R-:W-:Y:S02]  /*12e0*/  USEL UR5, UR5, URZ, UP1 ;  /* 0x0000003f05057287 */ /* 0x000fe40008800000 */
[----:B------:R-:W-:Y:S01]  /*12f0*/  UPLOP3.LUT UP0, UPT, UPT, UPT, UPT, 0x80, 0x0 ;  /* 0x000000000000789c */ /* 0x000fe20003f0f070 */
[----:B------:R-:W-:Y:S01]  /*1300*/  LOP3.LUT R5, R5, UR6, RZ, 0x3c, !PT ;  /* 0x0000000605057c12 */ /* 0x000fe2000f8e3cff */
[----:B------:R-:W-:Y:S09]  /*1310*/  @P1 BRA `(.L_x_19) ;  /* 0xfffffffc00341947 */ /* 0x000ff2000383ffff */
.L_x_14:
[----:B------:R-:W-:Y:S02]  /*1320*/  WARPGROUP.DEPBAR.LE gsb0, 0x0 ;  /* 0x00008000000079c5 */ /* 0x000fe40000010000 */
[----:B------:R-:W-:Y:S05]  /*1330*/  @!P0 BRA `(.L_x_20) ;  /* 0x0000000000488947 */ /* 0x000fea0003800000 */
[----:B------:R-:W-:-:S04]  /*1340*/  LOP3.LUT R2, R0, 0x1, RZ, 0xfc, !PT ;  /* 0x0000000100027812 */ /* 0x000fc800078efcff */
[----:B------:R-:W-:-:S13]  /*1350*/  ISETP.NE.AND P0, PT, R2, 0x3, PT ;  /* 0x000000030200780c */ /* 0x000fda0003f05270 */
[----:B------:R-:W-:Y:S05]  /*1360*/  @!P0 BRA `(.L_x_21) ;  /* 0x0000000000048947 */ /* 0x000fea0003800000 */
[----:B------:R-:W-:Y:S01]  /*1370*/  BPT.TRAP 0x1 ;  /* 0x000000040000795c */ /* 0x000fe20000300000 */
.L_x_21:
[----:B------:R-:W3:Y:S01]  /*1380*/  S2R R5, SR_CgaCtaId ;  /* 0x0000000000057919 */ /* 0x000ee20000008800 */
[----:B------:R-:W-:Y:S02]  /*1390*/  SHF.R.U32.HI R2, RZ, 0x1, R4 ;  /* 0x00000001ff027819 */ /* 0x000fe40000011604 */
[----:B------:R-:W-:-:S03]  /*13a0*/  ISETP.GT.U32.AND P0, PT, R0, 0x1, PT ;  /* 0x000000010000780c */ /* 0x000fc60003f04070 */
[----:B--2---:R-:W-:Y:S01]  /*13b0*/  IMAD.WIDE.U32 R2, R2, -0x6db6db6d, RZ ;  /* 0x9249249302027825 */ /* 0x004fe200078e00ff */
[----:B------:R-:W-:-:S04]  /*13c0*/  MOV R2, 0x400 ;  /* 0x0000040000027802 */ /* 0x000fc80000000f00 */
[----:B------:R-:W-:-:S05]  /*13d0*/  SHF.R.U32.HI R3, RZ, 0x2, R3 ;  /* 0x00000002ff037819 */ /* 0x000fca0000011603 */
[----:B------:R-:W-:Y:S01]  /*13e0*/  IMAD R4, R3, -0xe, R4 ;  /* 0xfffffff203047824 */ /* 0x000fe200078e0204 */
[----:B---3--:R-:W-:-:S05]  /*13f0*/  LEA R5, R5, R2, 0x18 ;  /* 0x0000000205057211 */ /* 0x008fca00078ec0ff */
[----:B------:R-:W-:-:S04]  /*1400*/  IMAD R4, R4, 0x8, R5 ;  /* 0x0000000804047824 */ /* 0x000fc800078e0205 */
[----:B------:R-:W-:-:S05]  /*1410*/  VIADD R4, R4, 0x38070 ;  /* 0x0003807004047836 */ /* 0x000fca0000000000 */
[----:B------:R-:W-:-:S04]  /*1420*/  PRMT R4, RZ, 0x654, R4 ;  /* 0x00000654ff047816 */ /* 0x000fc80000000004 */
[----:B------:R3:W-:Y:S01]  /*1430*/  SYNCS.ARRIVE.TRANS64.RED.A1T0 RZ, [R4+URZ], RZ ;  /* 0x000000ff04ff79a7 */ /* 0x0007e2000810043f */
[----:B------:R-:W-:Y:S05]  /*1440*/  @P0 BRA `(.L_x_20) ;  /* 0x0000000000040947 */ /* 0x000fea0003800000 */
[----:B------:R-:W-:Y:S01]  /*1450*/  BPT.TRAP 0x1 ;  /* 0x000000040000795c */ /* 0x000fe20000300000 */
.L_x_20:
[----:B--2---:R-:W2:Y:S01]  /*1460*/  S2R R3, SR_TID.X ;  /* 0x0000000000037919 */ /* 0x004ea20000002100 */
[----:B------:R-:W-:Y:S01]  /*1470*/  ULDC.64 UR4, c[0x0][0x280] ;  /* 0x0000a00000047ab9 */ /* 0x000fe20000000a00 */
[----:B------:R-:W4:Y:S01]  /*1480*/  S2R R6, SR_CTAID.Y ;  /* 0x0000000000067919 */ /* 0x000f220000002600 */
[----:B------:R-:W3:Y:S01]  /*1490*/  S2R R15, SR_CTAID.X ;  /* 0x00000000000f7919 */ /* 0x000ee20000002500 */
[----:B--2---:R-:W-:-:S04]  /*14a0*/  SHF.R.S32.HI R0, RZ, 0x1f, R3 ;  /* 0x0000001fff007819 */ /* 0x004fc80000011403 */
[----:B------:R-:W-:Y:S01]  /*14b0*/  LEA.HI R0, R0, R3, RZ, 0x7 ;  /* 0x0000000300007211 */ /* 0x000fe200078f38ff */
[----:B----4-:R-:W-:-:S03]  /*14c0*/  IMAD.SHL.U32 R6, R6, 0x80, RZ ;  /* 0x0000008006067824 */ /* 0x010fc600078e00ff */
[----:B------:R-:W-:Y:S01]  /*14d0*/  LOP3.LUT R0, R0, 0xffffff80, RZ, 0xc0, !PT ;  /* 0xffffff8000007812 */ /* 0x000fe200078ec0ff */
[----:B---3--:R-:W-:Y:S01]  /*14e0*/  IMAD.SHL.U32 R4, R15, 0x80, RZ ;  /* 0x000000800f047824 */ /* 0x008fe200078e00ff */
[----:B------:R-:W-:-:S03]  /*14f0*/  ISETP.GE.AND P0, PT, R6, UR5, PT ;  /* 0x0000000506007c0c */ /* 0x000fc6000bf06270 */
[----:B------:R-:W-:Y:S01]  /*1500*/  IMAD.IADD R0, R3, 0x1, -R0 ;  /* 0x0000000103007824 */ /* 0x000fe200078e0a00 */
[----:B------:R-:W-:-:S04]  /*1510*/  ISETP.GE.OR P0, PT, R4, UR4, P0 ;  /* 0x0000000404007c0c */ /* 0x000fc80008706670 */
[----:B------:R-:W-:-:S04]  /*1520*/  SHF.R.S32.HI R3, RZ, 0x1f, R0 ;  /* 0x0000001fff037819 */ /* 0x000fc80000011400 */
[----:B------:R-:W-:-:S04]  /*1530*/  LEA.HI R2, R3, R0, RZ, 0x2 ;  /* 0x0000000003027211 */ /* 0x000fc800078f10ff */
[--C-:B------:R-:W-:Y:S02]  /*1540*/  SHF.R.S32.HI R10, RZ, 0x2, R2.reuse ;  /* 0x00000002ff0a7819 */ /* 0x100fe40000011402 */
[----:B------:R-:W-:-:S04]  /*1550*/  SHF.R.S32.HI R5, RZ, 0x1f, R2 ;  /* 0x0000001fff057819 */ /* 0x000fc80000011402 */
[----:B------:R-:W-:-:S04]  /*1560*/  LEA.HI R5, R5, R10, RZ, 0x3 ;  /* 0x0000000a05057211 */ /* 0x000fc800078f18ff */
[----:B------:R-:W-:Y:S01]  /*1570*/  LOP3.LUT R11, R5, 0xfffffff8, RZ, 0xc0, !PT ;  /* 0xfffffff8050b7812 */ /* 0x000fe200078ec0ff */
[----:B------:R-:W-:Y:S06]  /*1580*/  @P0 EXIT ;  /* 0x000000000000094d */ /* 0x000fec0003800000 */
[----:B------:R-:W2:Y:S01]  /*1590*/  LDC.64 R16, c[0x0][0x658] ;  /* 0x00019600ff107b82 */ /* 0x000ea20000000a00 */
[----:B------:R-:W-:Y:S01]  /*15a0*/  IMAD.IADD R10, R10, 0x1, -R11 ;  /* 0x000000010a0a7824 */ /* 0x000fe200078e0a0b */
[----:B------:R-:W-:Y:S02]  /*15b0*/  LOP3.LUT R5, R2, 0x7ffffffc, RZ, 0xc0, !PT ;  /* 0x7ffffffc02057812 */ /* 0x000fe400078ec0ff */
[----:B------:R-:W-:Y:S02]  /*15c0*/  LEA.HI R3, R3, R0, RZ, 0x5 ;  /* 0x0000000003037211 */ /* 0x000fe400078f28ff */
[----:B------:R-:W-:Y:S01]  /*15d0*/  SHF.R.S32.HI R11, RZ, 0x1f, R10 ;  /* 0x0000001fff0b7819 */ /* 0x000fe2000001140a */
[----:B------:R-:W-:Y:S01]  /*15e0*/  IMAD.IADD R5, R0, 0x1, -R5 ;  /* 0x0000000100057824 */ /* 0x000fe200078e0a05 */
[----:B------:R-:W-:Y:S02]  /*15f0*/  SHF.R.S32.HI R13, RZ, 0x5, R3 ;  /* 0x00000005ff0d7819 */ /* 0x000fe40000011403 */
[----:B0----5:R-:W-:Y:S01]  /*1600*/  FSETP.NEU.AND P1, PT, R9, RZ, PT ;  /* 0x000000ff0900720b */ /* 0x021fe20003f2d000 */
[----:B------:R-:W-:-:S02]  /*1610*/  IMAD.SHL.U32 R7, R5, 0x2, RZ ;  /* 0x0000000205077824 */ /* 0x000fc400078e00ff */
[----:B------:R-:W-:-:S03]  /*1620*/  IMAD.WIDE R2, R15, 0x80, R10 ;  /* 0x000000800f027825 */ /* 0x000fc600078e020a */
[----:B------:R-:W-:Y:S01]  /*1630*/  SHF.R.S32.HI R11, RZ, 0x1f, R7 ;  /* 0x0000001fff0b7819 */ /* 0x000fe20000011407 */
[C---:B------:R-:W-:Y:S01]  /*1640*/  IMAD R5, R13.reuse, -0x10, -R4 ;  /* 0xfffffff00d057824 */ /* 0x040fe200078e0a04 */
[C---:B------:R-:W-:Y:S01]  /*1650*/  IADD3 R4, P0, R6.reuse, R7, RZ ;  /* 0x0000000706047210 */ /* 0x040fe20007f1e0ff */
[----:B------:R-:W-:Y:S01]  /*1660*/  IMAD.WIDE R2, R13, 0x10, R2 ;  /* 0x000000100d027825 */ /* 0x000fe200078e0202 */
[----:B------:R-:W-:Y:S02]  /*1670*/  IADD3 R0, -R7, UR5, -R6 ;  /* 0x0000000507007c10 */ /* 0x000fe4000fffe906 */
[----:B------:R-:W-:Y:S02]  /*1680*/  IADD3 R10, R5, UR4, -R10 ;  /* 0x00000004050a7c10 */ /* 0x000fe4000fffe80a */
[----:B------:R-:W-:Y:S01]  /*1690*/  LEA.HI.X.SX32 R5, R6, R11, 0x1, P0 ;  /* 0x0000000b06057211 */ /* 0x000fe200000f0eff */
[-C--:B--2---:R-:W-:Y:S01]  /*16a0*/  IMAD R6, R3, R16.reuse, RZ ;  /* 0x0000001003067224 */ /* 0x084fe200078e02ff */
[----:B------:R-:W-:Y:S01]  /*16b0*/  ISETP.GT.AND P2, PT, R10, RZ, PT ;  /* 0x000000ff0a00720c */ /* 0x000fe20003f44270 */
[C---:B------:R-:W-:Y:S01]  /*16c0*/  IMAD.SHL.U32 R21, R16.reuse, 0x8, RZ ;  /* 0x0000000810157824 */ /* 0x040fe200078e00ff */
[----:B------:R-:W-:Y:S01]  /*16d0*/  SHF.L.U64.HI R20, R16, 0x3, R17 ;  /* 0x0000000310147819 */ /* 0x000fe20000010211 */
[----:B------:R-:W-:Y:S01]  /*16e0*/  IMAD.WIDE.U32 R14, R2, R16, R4 ;  /* 0x00000010020e7225 */ /* 0x000fe200078e0004 */
[----:B------:R-:W-:-:S02]  /*16f0*/  SHF.L.U64.HI R11, R16, 0x6, R17 ;  /* 0x00000006100b7819 */ /* 0x000fc40000010211 */
[----:B------:R-:W-:Y:S01]  /*1700*/  ISETP.GT.AND P0, PT, R0, RZ, P2 ;  /* 0x000000ff0000720c */ /* 0x000fe20001704270 */
[----:B------:R-:W-:Y:S02]  /*1710*/  IMAD R19, R2, R17, R6 ;  /* 0x0000001102137224 */ /* 0x000fe400078e0206 */
[----:B------:R-:W-:Y:S02]  /*1720*/  IMAD.SHL.U32 R16, R16, 0x40, RZ ;  /* 0x0000004010107824 */ /* 0x000fe400078e00ff */
[----:B------:R-:W-:Y:S01]  /*1730*/  IMAD.IADD R19, R15, 0x1, R19 ;  /* 0x000000010f137824 */ /* 0x000fe200078e0213 */
[----:B------:R-:W-:Y:S07]  /*1740*/  @!P1 BRA `(.L_x_22) ;  /* 0x0000005000dc9947 */ /* 0x000fee0003800000 */
[----:B------:R-:W-:Y:S01]  /*1750*/  ULDC.64 UR6, c[0x0][0x630] ;  /* 0x00018c0000067ab9 */ /* 0x000fe20000000a00 */
[----:B------:R-:W-:Y:S01]  /*1760*/  ULDC.64 UR8, c[0x0][0x628] ;  /* 0x00018a0000087ab9 */ /* 0x000fe20000000a00 */
[----:B------:R-:W-:Y:S01]  /*1770*/  IMAD R17, R3, UR6, RZ ;  /* 0x0000000603117c24 */ /* 0x000fe2000f8e02ff */
[----:B------:R-:W-:Y:S01]  /*1780*/  ULDC.64 UR4, c[0x0][0x650] ;  /* 0x0001940000047ab9 */ /* 0x000fe20000000a00 */
[----:B------:R-:W-:-:S04]  /*1790*/  IMAD.WIDE.U32 R6, R2, UR6, R4 ;  /* 0x0000000602067c25 */ /* 0x000fc8000f8e0004 */
[----:B------:R-:W-:Y:S01]  /*17a0*/  IMAD R17, R2, UR7, R17 ;  /* 0x0000000702117c24 */ /* 0x000fe2000f8e0211 */
[----:B------:R-:W-:-:S03]  /*17b0*/  LEA R12, P1, R6, UR8, 0x1 ;  /* 0x00000008060c7c11 */ /* 0x000fc6000f8208ff */
[----:B------:R-:W-:-:S05]  /*17c0*/  IMAD.IADD R7, R7, 0x1, R17 ;  /* 0x0000000107077824 */ /* 0x000fca00078e0211 */
[----:B------:R-:W-:-:S05]  /*17d0*/  LEA.HI.X R13, R6, UR9, R7, 0x1, P1 ;  /* 0x00000009060d7c11 */ /* 0x000fca00088f0c07 */
[----:B------:R-:W2:Y:S01]  /*17e0*/  @P0 LDG.E.LTC128B.U16 R15, desc[UR12][R12.64] ;  /* 0x0000000c0c0f0981 */ /* 0x000ea2000c1e1520 */
[----:B------:R-:W-:Y:S01]  /*17f0*/  ISETP.GT.AND P1, PT, R0, 0x1, P2 ;  /* 0x000000010000780c */ /* 0x000fe20001724270 */
[----:B------:R-:W-:Y:S01]  /*1800*/  BSSY B0, `(.L_x_23) ;  /* 0x000000b000007945 */ /* 0x000fe20003800000 */
[----:B--2---:R-:W-:-:S04]  /*1810*/  IMAD.U32 R6, R15, 0x10000, RZ ;  /* 0x000100000f067824 */ /* 0x004fc800078e00ff */
[----:B------:R-:W-:Y:S01]  /*1820*/  FMUL R7, R6, R9 ;  /* 0x0000000906077220 */ /* 0x000fe20000400000 */
[----:B------:R-:W-:-:S03]  /*1830*/  LEA R6, P3, R14, UR4, 0x1 ;  /* 0x000000040e067c11 */ /* 0x000fc6000f8608ff */
[----:B-1----:R-:W-:Y:S01]  /*1840*/  FFMA R7, R88, R8, R7 ;  /* 0x0000000858077223 */ /* 0x002fe20000000007 */
[----:B------:R-:W-:-:S04]  /*1850*/  PRMT R88, R15, 0x7610, R88 ;  /* 0x000076100f587816 */ /* 0x000fc80000000058 */
[----:B------:R-:W-:Y:S02]  /*1860*/  F2FP.BF16.F32.PACK_AB R18, RZ, R7 ;  /* 0x00000007ff12723e */ /* 0x000fe400000010ff */
[----:B------:R-:W-:-:S05]  /*1870*/  LEA.HI.X R7, R14, UR5, R19, 0x1, P3 ;  /* 0x000000050e077c11 */ /* 0x000fca00098f0c13 */
[----:B------:R0:W-:Y:S01]  /*1880*/  @P0 STG.E.U16 desc[UR12][R6.64], R18 ;  /* 0x0000001206000986 */ /* 0x0001e2000c10150c */
[----:B------:R-:W-:Y:S05]  /*1890*/  @!P1 BRA `(.L_x_24) ;  /* 0x0000000000049947 */ /* 0x000fea0003800000 */
[----:B------:R1:W5:Y:S02]  /*18a0*/  LDG.E.LTC128B.U16 R88, desc[UR12][R12.64+0x2] ;  /* 0x0000020c0c587981 */ /* 0x000364000c1e1520 */
.L_x_24:
[----:B------:R-:W-:Y:S05]  /*18b0*/  BSYNC B0 ;  /* 0x0000000000007941 */ /* 0x000fea0003800000 */
.L_x_23:
[----:B------:R-:W-:Y:S01]  /*18c0*/  USHF.L.U32 UR4, UR6, 0x3, URZ ;  /* 0x0000000306047899 */ /* 0x000fe2000800063f */
[----:B0----5:R-:W-:Y:S01]  /*18d0*/  IMAD.U32 R18, R88, 0x10000, RZ ;  /* 0x0001000058127824 */ /* 0x021fe200078e00ff */
[----:B------:R-:W-:Y:S01]  /*18e0*/  USHF.L.U64.HI UR5, UR6, 0x3, UR7 ;  /* 0x0000000306057899 */ /* 0x000fe20008010207 */
[----:B------:R-:W-:Y:S02]  /*18f0*/  ISETP.GT.AND P0, PT, R10, 0x8, PT ;  /* 0x000000080a00780c */ /* 0x000fe40003f04270 */
[----:B------:R-:W-:Y:S01]  /*1900*/  FMUL R22, R18, R9 ;  /* 0x0000000912167220 */ /* 0x000fe20000400000 */
[----:B------:R-:W-:Y:S01]  /*1910*/  IMAD.U32 R14, RZ, RZ, UR4 ;  /* 0x00000004ff0e7e24 */ /* 0x000fe2000f8e00ff */
[----:B------:R-:W-:Y:S01]  /*1920*/  ISETP.GT.AND P3, PT, R0, RZ, P0 ;  /* 0x000000ff0000720c */ /* 0x000fe20000764270 */
[----:B------:R-:W-:Y:S02]  /*1930*/  IMAD.U32 R15, RZ, RZ, UR5 ;  /* 0x00000005ff0f7e24 */ /* 0x000fe4000f8e00ff */
[----:B------:R-:W-:Y:S01]  /*1940*/  FFMA R22, R89, R8, R22 ;  /* 0x0000000859167223 */ /* 0x000fe20000000016 */
[----:B------:R-:W-:-:S04]  /*1950*/  IMAD.WIDE.U32 R18, R2, UR6, R14 ;  /* 0x0000000602127c25 */ /* 0x000fc8000f8e000e */
[----:B------:R-:W-:Y:S02]  /*1960*/  F2FP.BF16.F32.PACK_AB R89, RZ, R22 ;  /* 0x00000016ff59723e */ /* 0x000fe400000010ff */
[----:B------:R-:W-:-:S03]  /*1970*/  IADD3 R23, P4, R4, R18, RZ ;  /* 0x0000001204177210 */ /* 0x000fc60007f9e0ff */
[----:B------:R0:W-:Y:S01]  /*1980*/  @P1 STG.E.U16 desc[UR12][R6.64+0x2], R89 ;  /* 0x0000025906001986 */ /* 0x0001e2000c10150c */
[----:B------:R-:W-:Y:S02]  /*1990*/  IADD3.X R22, R5, R17, R19, P4, !PT ;  /* 0x0000001105167210 */ /* 0x000fe400027fe413 */
[----:B------:R-:W-:-:S04]  /*19a0*/  LEA R18, P4, R23, UR8, 0x1 ;  /* 0x0000000817127c11 */ /* 0x000fc8000f8808ff */
[----:B------:R-:W-:-:S05]  /*19b0*/  LEA.HI.X R19, R23, UR9, R22, 0x1, P4 ;  /* 0x0000000917137c11 */ /* 0x000fca000a0f0c16 */
[----:B------:R-:W2:Y:S01]  /*19c0*/  @P3 LDG.E.LTC128B.U16 R88, desc[UR12][R18.64] ;  /* 0x0000000c12583981 */ /* 0x000ea2000c1e1520 */
[C---:B------:R-:W-:Y:S01]  /*19d0*/  IMAD.SHL.U32 R17, R21.reuse, 0x2, RZ ;  /* 0x0000000215117824 */ /* 0x040fe200078e00ff */
[----:B------:R-:W-:Y:S01]  /*19e0*/  SHF.L.U64.HI R21, R21, 0x1, R20 ;  /* 0x0000000115157819 */ /* 0x000fe20000010214 */
[----:B------:R-:W-:Y:S01]  /*19f0*/  BSSY B0, `(.L_x_25) ;  /* 0x000000b000007945 */ /* 0x000fe20003800000 */
[----:B------:R-:W-:Y:S01]  /*1a00*/  ISETP.GT.AND P1, PT, R0, 0x1, P0 ;  /* 0x000000010000780c */ /* 0x000fe20000724270 */
[----:B--2---:R-:W-:-:S04]  /*1a10*/  IMAD.U32 R22, R88, 0x10000, RZ ;  /* 0x0001000058167824 */ /* 0x004fc800078e00ff */
[----:B------:R-:W-:Y:S01]  /*1a20*/  FMUL R23, R22, R9 ;  /* 0x0000000916177220 */ /* 0x000fe20000400000 */
[----:B------:R-:W-:-:S03]  /*1a30*/  IADD3 R22, P4, R17, R6, RZ ;  /* 0x0000000611167210 */ /* 0x000fc60007f9e0ff */
[----:B------:R-:W-:-:S05]  /*1a40*/  FFMA R23, R90, R8, R23 ;  /* 0x000000085a177223 */ /* 0x000fca0000000017 */
[----:B------:R-:W-:Y:S01]  /*1a50*/  F2FP.BF16.F32.PACK_AB R20, RZ, R23 ;  /* 0x00000017ff14723e */ /* 0x000fe200000010ff */
[----:B------:R-:W-:-:S05]  /*1a60*/  IMAD.X R23, R21, 0x1, R7, P4 ;  /* 0x0000000115177824 */ /* 0x000fca00020e0607 */
[----:B------:R0:W-:Y:S01]  /*1a70*/  @P3 STG.E.U16 desc[UR12][R22.64], R20 ;  /* 0x0000001416003986 */ /* 0x0001e2000c10150c */
[----:B------:R-:W-:Y:S05]  /*1a80*/  @!P1 BRA `(.L_x_26) ;  /* 0x0000000000049947 */ /* 0x000fea0003800000 */
[----:B------:R2:W5:Y:S02]  /*1a90*/  LDG.E.LTC128B.U16 R88, desc[UR12][R18.64+0x2] ;  /* 0x0000020c12587981 */ /* 0x000564000c1e1520 */
.L_x_26:
[----:B------:R-:W-:Y:S05]  /*1aa0*/  BSYNC B0 ;  /* 0x0000000000007941 */ /* 0x000fea0003800000 */
.L_x_25:
[----:B0----5:R-:W-:Y:S01]  /*1ab0*/  IMAD.U32 R20, R88, 0x10000, RZ ;  /* 0x0001000058147824 */ /* 0x021fe200078e00ff */
[----:B------:R-:W-:Y:S01]  /*1ac0*/  ISETP.GT.AND P3, PT, R0, 0x8, P2 ;  /* 0x000000080000780c */ /* 0x000fe20001764270 */
[----:B------:R-:W-:Y:S02]  /*1ad0*/  BSSY B0, `(.L_x_27) ;  /* 0x0000007000007945 */ /* 0x000fe40003800000 */
[----:B------:R-:W-:-:S04]  /*1ae0*/  FMUL R20, R20, R9 ;  /* 0x0000000914147220 */ /* 0x000fc80000400000 */
[----:B------:R-:W-:-:S05]  /*1af0*/  FFMA R20, R91, R8, R20 ;  /* 0x000000085b147223 */ /* 0x000fca0000000014 */
[----:B------:R-:W-:-:S05]  /*1b00*/  F2FP.BF16.F32.PACK_AB R20, RZ, R20 ;  /* 0x00000014ff14723e */ /* 0x000fca00000010ff */
[----:B------:R0:W-:Y:S01]  /*1b10*/  @P1 STG.E.U16 desc[UR12][R22.64+0x2], R20 ;  /* 0x0000021416001986 */ /* 0x0001e2000c10150c */
[----:B------:R-:W-:Y:S05]  /*1b20*/  @!P3 BRA `(.L_x_28) ;  /* 0x000000000004b947 */ /* 0x000fea0003800000 */
[----:B------:R3:W5:Y:S02]  /*1b30*/  LDG.E.LTC128B.U16 R88, desc[UR12][R12.64+0x10] ;  /* 0x0000100c0c587981 */ /* 0x000764000c1e1520 */
.L_x_28:
[----:B------:R-:W-:Y:S05]  /*1b40*/  BSYNC B0 ;  /* 0x0000000000007941 */ /* 0x000fea0003800000 */
.L_x_27:
        /* <DEDUP_REMOVED lines=9> */
.L_x_30:
[----:B------:R-:W-:Y:S05]  /*1be0*/  BSYNC B0 ;  /* 0x0000000000007941 */ /* 0x000fea0003800000 */
.L_x_29:
[----:B-----5:R-:W-:Y:S01]  /*1bf0*/  IMAD.U32 R20, R88, 0x10000, RZ ;  /* 0x0001000058147824 */ /* 0x020fe200078e00ff */
        /* <DEDUP_REMOVED lines=8> */
.L_x_32:
[----:B------:R-:W-:Y:S05]  /*1c80*/  BSYNC B0 ;  /* 0x0000000000007941 */ /* 0x000fea0003800000 */
.L_x_31:
        /* <DEDUP_REMOVED lines=9> */
.L_x_34:
[----:B------:R-:W-:Y:S05]  /*1d20*/  BSYNC B0 ;  /* 0x0000000000007941 */ /* 0x000fea0003800000 */
.L_x_33:
        /* <DEDUP_REMOVED lines=9> */
.L_x_36:
[----:B------:R-:W-:Y:S05]  /*1dc0*/  BSYNC B0 ;  /* 0x0000000000007941 */ /* 0x000fea0003800000 */
.L_x_35:
        /* <DEDUP_REMOVED lines=9> */
.L_x_38:
[----:B------:R-:W-:Y:S05]  /*1e60*/  BSYNC B0 ;  /* 0x0000000000007941 */ /* 0x000fea0003800000 */
.L_x_37:
        /* <DEDUP_REMOVED lines=9> */
.L_x_40:
[----:B------:R-:W-:Y:S05]  /*1f00*/  BSYNC B0 ;  /* 0x0000000000007941 */ /* 0x000fea0003800000 */
.L_x_39:
        /* <DEDUP_REMOVED lines=9> */
.L_x_42:
[----:B------:R-:W-:Y:S05]  /*1fa0*/  BSYNC B0 ;  /* 0x0000000000007941 */ /* 0x000fea0003800000 */
.L_x_41:
        /* <DEDUP_REMOVED lines=9> */
.L_x_44:
[----:B------:R-:W-:Y:S05]  /*2040*/  BSYNC B0 ;  /* 0x0000000000007941 */ /* 0x000fea0003800000 */
.L_x_43:
        /* <DEDUP_REMOVED lines=9> */
.L_x_46:
[----:B------:R-:W-:Y:S05]  /*20e0*/  BSYNC B0 ;  /* 0x0000000000007941 */ /* 0x000fea0003800000 */
.L_x_45:
        /* <DEDUP_REMOVED lines=9> */
.L_x_48:
[----:B------:R-:W-:Y:S05]  /*2180*/  BSYNC B0 ;  /* 0x0000000000007941 */ /* 0x000fea0003800000 */
.L_x_47:
        /* <DEDUP_REMOVED lines=9> */
.L_x_50:
[----:B------:R-:W-:Y:S05]  /*2220*/  BSYNC B0 ;  /* 0x0000000000007941 */ /* 0x000fea0003800000 */
.L_x_49:
        /* <DEDUP_REMOVED lines=9> */
.L_x_52:
[----:B------:R-:W-:Y:S05]  /*22c0*/  BSYNC B0 ;  /* 0x0000000000007941 */ /* 0x000fea0003800000 */
.L_x_51:
        /* <DEDUP_REMOVED lines=9> */
.L_x_54:
[----:B------:R-:W-:Y:S05]  /*2360*/  BSYNC B0 ;  /* 0x0000000000007941 */ /* 0x000fea0003800000 */
.L_x_53:
        /* <DEDUP_REMOVED lines=9> */
.L_x_56:
[----:B------:R-:W-:Y:S05]  /*2400*/  BSYNC B0 ;  /* 0x0000000000007941 */ /* 0x000fea0003800000 */
.L_x_55:
        /* <DEDUP_REMOVED lines=9> */
.L_x_58:
[----:B------:R-:W-:Y:S05]  /*24a0*/  BSYNC B0 ;  /* 0x0000000000007941 */ /* 0x000fea0003800000 */
.L_x_57:
        /* <DEDUP_REMOVED lines=9> */
.L_x_60:
[----:B------:R-:W-:Y:S05]  /*2540*/  BSYNC B0 ;  /* 0x0000000000007941 */ /* 0x000fea0003800000 */
.L_x_59:
        /* <DEDUP_REMOVED lines=9> */
.L_x_62:
[----:B------:R-:W-:Y:S05]  /*25e0*/  BSYNC B0 ;  /* 0x0000000000007941 */ /* 0x000fea0003800000 */
.L_x_61:
        /* <DEDUP_REMOVED lines=9> */
.L_x_64:
[----:B------:R-:W-:Y:S05]  /*2680*/  BSYNC B0 ;  /* 0x0000000000007941 */ /* 0x000fea0003800000 */
.L_x_63:
        /* <DEDUP_REMOVED lines=9> */
.L_x_66:
[----:B------:R-:W-:Y:S05]  /*2720*/  BSYNC B0 ;  /* 0x0000000000007941 */ /* 0x000fea0003800000 */
.L_x_65:
        /* <DEDUP_REMOVED lines=9> */
.L_x_68:
[----:B------:R-:W-:Y:S05]  /*27c0*/  BSYNC B0 ;  /* 0x0000000000007941 */ /* 0x000fea0003800000 */
.L_x_67:
        /* <DEDUP_REMOVED lines=9> */
.L_x_70:
[----:B------:R-:W-:Y:S05]  /*2860*/  BSYNC B0 ;  /* 0x0000000000007941 */ /* 0x000fea0003800000 */
.L_x_69:
        /* <DEDUP_REMOVED lines=9> */
.L_x_72:
[----:B------:R-:W-:Y:S05]  /*2900*/  BSYNC B0 ;  /* 0x0000000000007941 */ /* 0x000fea0003800000 */
.L_x_71:
        /* <DEDUP_REMOVED lines=9> */
.L_x_74:
[----:B------:R-:W-:Y:S05]  /*29a0*/  BSYNC B0 ;  /* 0x0000000000007941 */ /* 0x000fea0003800000 */
.L_x_73:
        /* <DEDUP_REMOVED lines=9> */
.L_x_76:
[----:B------:R-:W-:Y:S05]  /*2a40*/  BSYNC B0 ;  /* 0x0000000000007941 */ /* 0x000fea0003800000 */
.L_x_75:
        /* <DEDUP_REMOVED lines=9> */
.L_x_78:
[----:B------:R-:W-:Y:S05]  /*2ae0*/  BSYNC B0 ;  /* 0x0000000000007941 */ /* 0x000fea0003800000 */
.L_x_77:
        /* <DEDUP_REMOVED lines=9> */
.L_x_80:
[----:B------:R-:W-:Y:S05]  /*2b80*/  BSYNC B0 ;  /* 0x0000000000007941 */ /* 0x000fea0003800000 */
.L_x_79:
        /* <DEDUP_REMOVED lines=9> */
.L_x_82:
[----:B------:R-:W-:Y:S05]  /*2c20*/  BSYNC B0 ;  /* 0x0000000000007941 */ /* 0x000fea0003800000 */
.L_x_81:
        /* <DEDUP_REMOVED lines=9> */
.L_x_84:
[----:B------:R-:W-:Y:S05]  /*2cc0*/  BSYNC B0 ;  /* 0x0000000000007941 */ /* 0x000fea0003800000 */
.L_x_83:
        /* <DEDUP_REMOVED lines=9> */
.L_x_86:
[----:B------:R-:W-:Y:S05]  /*2d60*/  BSYNC B0 ;  /* 0x0000000000007941 */ /* 0x000fea0003800000 */
.L_x_85:
        /* <DEDUP_REMOVED lines=9> */
.L_x_88:
[----:B------:R-:W-:Y:S05]  /*2e00*/  BSYNC B0 ;  /* 0x0000000000007941 */ /* 0x000fea0003800000 */
.L_x_87:
        /* <DEDUP_REMOVED lines=9> */
.L_x_90:
[----:B------:R-:W-:Y:S05]  /*2ea0*/  BSYNC B0 ;  /* 0x0000000000007941 */ /* 0x000fea0003800000 */
.L_x_89:
        /* <DEDUP_REMOVED lines=9> */
.L_x_92:
[----:B------:R-:W-:Y:S05]  /*2f40*/  BSYNC B0 ;  /* 0x0000000000007941 */ /* 0x000fea0003800000 */
.L_x_91:
        /* <DEDUP_REMOVED lines=9> */
.L_x_94:
[----:B------:R-:W-:Y:S05]  /*2fe0*/  BSYNC B0 ;  /* 0x0000000000007941 */ /* 0x000fea0003800000 */
.L_x_93:
        /* <DEDUP_REMOVED lines=9> */
.L_x_96:
[----:B------:R-:W-:Y:S05]  /*3080*/  BSYNC B0 ;  /* 0x0000000000007941 */ /* 0x000fea0003800000 */
.L_x_95:
        /* <DEDUP_REMOVED lines=9> */
.L_x_98:
[----:B------:R-:W-:Y:S05]  /*3120*/  BSYNC B0 ;  /* 0x0000000000007941 */ /* 0x000fea0003800000 */
.L_x_97:
        /* <DEDUP_REMOVED lines=9> */
.L_x_100:
[----:B------:R-:W-:Y:S05]  /*31c0*/  BSYNC B0 ;  /* 0x0000000000007941 */ /* 0x000fea0003800000 */
.L_x_99:
        /* <DEDUP_REMOVED lines=9> */
.L_x_102:
[----:B------:R-:W-:Y:S05]  /*3260*/  BSYNC B0 ;  /* 0x0000000000007941 */ /* 0x000fea0003800000 */
.L_x_101:
        /* <DEDUP_REMOVED lines=9> */
.L_x_104:
[----:B------:R-:W-:Y:S05]  /*3300*/  BSYNC B0 ;  /* 0x0000000000007941 */ /* 0x000fea0003800000 */
.L_x_103:
        /* <DEDUP_REMOVED lines=9> */
.L_x_106:
[----:B------:R-:W-:Y:S05]  /*33a0*/  BSYNC B0 ;  /* 0x0000000000007941 */ /* 0x000fea0003800000 */
.L_x_105:
        /* <DEDUP_REMOVED lines=9> */
.L_x_108:
[----:B------:R-:W-:Y:S05]  /*3440*/  BSYNC B0 ;  /* 0x0000000000007941 */ /* 0x000fea0003800000 */
.L_x_107:
        /* <DEDUP_REMOVED lines=9> */
.L_x_110:
[----:B------:R-:W-:Y:S05]  /*34e0*/  BSYNC B0 ;  /* 0x0000000000007941 */ /* 0x000fea0003800000 */
.L_x_109:
        /* <DEDUP_REMOVED lines=9> */
.L_x_112:
[----:B------:R-:W-:Y:S05]  /*3580*/  BSYNC B0 ;  /* 0x0000000000007941 */ /* 0x000fea0003800000 */
.L_x_111:
        /* <DEDUP_REMOVED lines=9> */
.L_x_114:
[----:B------:R-:W-:Y:S05]  /*3620*/  BSYNC B0 ;  /* 0x0000000000007941 */ /* 0x000fea0003800000 */
.L_x_113:
        /* <DEDUP_REMOVED lines=9> */
.L_x_116:
[----:B------:R-:W-:Y:S05]  /*36c0*/  BSYNC B0 ;  /* 0x0000000000007941 */ /* 0x000fea0003800000 */
.L_x_115:
        /* <DEDUP_REMOVED lines=9> */
.L_x_118:
[----:B------:R-:W-:Y:S05]  /*3760*/  BSYNC B0 ;  /* 0x0000000000007941 */ /* 0x000fea0003800000 */
.L_x_117:
        /* <DEDUP_REMOVED lines=9> */
.L_x_120:
[----:B------:R-:W-:Y:S05]  /*3800*/  BSYNC B0 ;  /* 0x0000000000007941 */ /* 0x000fea0003800000 */
.L_x_119:
        /* <DEDUP_REMOVED lines=9> */
.L_x_122:
[----:B------:R-:W-:Y:S05]  /*38a0*/  BSYNC B0 ;  /* 0x0000000000007941 */ /* 0x000fea0003800000 */
.L_x_121:
        /* <DEDUP_REMOVED lines=9> */
.L_x_124:
[----:B------:R-:W-:Y:S05]  /*3940*/  BSYNC B0 ;  /* 0x0000000000007941 */ /* 0x000fea0003800000 */
.L_x_123:
        /* <DEDUP_REMOVED lines=9> */
.L_x_126:
[----:B------:R-:W-:Y:S05]  /*39e0*/  BSYNC B0 ;  /* 0x0000000000007941 */ /* 0x000fea0003800000 */
.L_x_125:
        /* <DEDUP_REMOVED lines=9> */
.L_x_128:
[----:B------:R-:W-:Y:S05]  /*3a80*/  BSYNC B0 ;  /* 0x0000000000007941 */ /* 0x000fea0003800000 */
.L_x_127:
        /* <DEDUP_REMOVED lines=9> */
.L_x_130:
[----:B------:R-:W-:Y:S05]  /*3b20*/  BSYNC B0 ;  /* 0x0000000000007941 */ /* 0x000fea0003800000 */
.L_x_129:
        /* <DEDUP_REMOVED lines=9> */
.L_x_132:
[----:B------:R-:W-:Y:S05]  /*3bc0*/  BSYNC B0 ;  /* 0x0000000000007941 */ /* 0x000fea0003800000 */
.L_x_131:
        /* <DEDUP_REMOVED lines=9> */
.L_x_134:
[----:B------:R-:W-:Y:S05]  /*3c60*/  BSYNC B0 ;  /* 0x0000000000007941 */ /* 0x000fea0003800000 */
.L_x_133:
        /* <DEDUP_REMOVED lines=9> */
.L_x_136:
[----:B------:R-:W-:Y:S05]  /*3d00*/  BSYNC B0 ;  /* 0x0000000000007941 */ /* 0x000fea0003800000 */
.L_x_135:
        /* <DEDUP_REMOVED lines=9> */
.L_x_138:
[----:B------:R-:W-:Y:S05]  /*3da0*/  BSYNC B0 ;  /* 0x0000000000007941 */ /* 0x000fea0003800000 */
.L_x_137:
        /* <DEDUP_REMOVED lines=9> */
.L_x_140:
[----:B------:R-:W-:Y:S05]  /*3e40*/  BSYNC B0 ;  /* 0x0000000000007941 */ /* 0x000fea0003800000 */
.L_x_139:
        /* <DEDUP_REMOVED lines=9> */
.L_x_142:
[----:B------:R-:W-:Y:S05]  /*3ee0*/  BSYNC B0 ;  /* 0x0000000000007941 */ /* 0x000fea0003800000 */
.L_x_141:
[----:B01-345:R-:W-:Y:S01]  /*3ef0*/  IMAD.U32 R12, R88, 0x10000, RZ ;  /* 0x00010000580c7824 */ /* 0x03bfe200078e00ff */
        /* <DEDUP_REMOVED lines=8> */
.L_x_144:
[----:B------:R-:W-:Y:S05]  /*3f80*/  BSYNC B0 ;  /* 0x0000000000007941 */ /* 0x000fea0003800000 */
.L_x_143:
[----:B0----5:R-:W-:Y:S01]  /*3f90*/  IMAD.U32 R12, R88, 0x10000, RZ ;  /* 0x00010000580c7824 */ /* 0x021fe200078e00ff */
[----:B------:R-:W-:Y:S01]  /*3fa0*/  ISETP.GT.AND P1, PT, R0, 0x79, P0 ;  /* 0x000000790000780c */ /* 0x000fe20000724270 */
[----:B------:R-:W-:Y:S01]  /*3fb0*/  BSSY B0, `(.L_x_145) ;  /* 0x000000b000007945 */ /* 0x000fe20003800000 */
[----:B------:R-:W-:Y:S01]  /*3fc0*/  IADD3 R91, P0, R2, 0x40, RZ ;  /* 0x00000040025b7810 */ /* 0x000fe20007f1e0ff */
[----:B------:R-:W-:Y:S01]  /*3fd0*/  FMUL R13, R12, R9 ;  /* 0x000000090c0d7220 */ /* 0x000fe20000400000 */
[----:B------:R-:W-:-:S03]  /*3fe0*/  @P3 IMAD.MOV.U32 R12, RZ, RZ, R22 ;  /* 0x000000ffff0c3224 */ /* 0x000fc600078e0016 */
[----:B------:R-:W-:-:S05]  /*3ff0*/  FFMA R13, R150, R8, R13 ;  /* 0x00000008960d7223 */ /* 0x000fca000000000d */
[----:B------:R-:W-:-:S04]  /*4000*/  F2FP.BF16.F32.PACK_AB R13, RZ, R13 ;  /* 0x0000000dff0d723e */ /* 0x000fc800000010ff */
[----:B------:R-:W-:Y:S01]  /*4010*/  PRMT R20, R13, 0x7610, R20 ;  /* 0x000076100d147816 */ /* 0x000fe20000000014 */
[----:B------:R-:W-:-:S05]  /*4020*/  @P3 IMAD.MOV.U32 R13, RZ, RZ, R23 ;  /* 0x000000ffff0d3224 */ /* 0x000fca00078e0017 */
[----:B------:R0:W-:Y:S01]  /*4030*/  @P3 STG.E.U16 desc[UR12][R12.64+0xf0], R20 ;  /* 0x0000f0140c003986 */ /* 0x0001e2000c10150c */
[----:B------:R-:W-:Y:S05]  /*4040*/  @!P1 BRA `(.L_x_146) ;  /* 0x0000000000049947 */ /* 0x000fea0003800000 */
[----:B------:R3:W5:Y:S02]  /*4050*/  LDG.E.LTC128B.U16 R88, desc[UR12][R18.64+0xf2] ;  /* 0x0000f20c12587981 */ /* 0x000764000c1e1520 */
.L_x_146:
[----:B------:R-:W-:Y:S05]  /*4060*/  BSYNC B0 ;  /* 0x0000000000007941 */ /* 0x000fea0003800000 */
.L_x_145:
[----:B-----5:R-:W-:Y:S02]  /*4070*/  IMAD.U32 R2, R88, 0x10000, RZ ;  /* 0x0001000058027824 */ /* 0x020fe400078e00ff */
[----:B------:R-:W-:Y:S01]  /*4080*/  IMAD.X R3, RZ, RZ, R3, P0 ;  /* 0x000000ffff037224 */ /* 0x000fe200000e0603 */
[----:B------:R-:W-:Y:S01]  /*4090*/  ISETP.GT.AND P0, PT, R10, 0x40, PT ;  /* 0x000000400a00780c */ /* 0x000fe20003f04270 */
[----:B------:R-:W-:Y:S01]  /*40a0*/  FMUL R2, R2, R9 ;  /* 0x0000000902027220 */ /* 0x000fe20000400000 */
[----:B0-----:R-:W-:Y:S02]  /*40b0*/  IMAD.WIDE.U32 R12, R91, UR6, R4 ;  /* 0x000000065b0c7c25 */ /* 0x001fe4000f8e0004 */
[----:B------:R-:W-:Y:S02]  /*40c0*/  ISETP.GT.AND P3, PT, R0, RZ, P0 ;  /* 0x000000ff0000720c */ /* 0x000fe40000764270 */
[----:B------:R-:W-:Y:S01]  /*40d0*/  FFMA R2, R151, R8, R2 ;  /* 0x0000000897027223 */ /* 0x000fe20000000002 */
[----:B-123--:R-:W-:-:S04]  /*40e0*/  IMAD R18, R3, UR6, RZ ;  /* 0x0000000603127c24 */ /* 0x00efc8000f8e02ff */
[----:B------:R-:W-:Y:S01]  /*40f0*/  IMAD R93, R91, UR7, R18 ;  /* 0x000000075b5d7c24 */ /* 0x000fe2000f8e0212 */
[----:B------:R-:W-:Y:S02]  /*4100*/  F2FP.BF16.F32.PACK_AB R18, RZ, R2 ;  /* 0x00000002ff12723e */ /* 0x000fe400000010ff */
[C---:B------:R-:W-:Y:S01]  /*4110*/  LEA R2, P2, R12.reuse, UR8, 0x1 ;  /* 0x000000080c027c11 */ /* 0x040fe2000f8408ff */
[----:B------:R-:W-:Y:S02]  /*4120*/  IMAD.IADD R3, R13, 0x1, R93 ;  /* 0x000000010d037824 */ /* 0x000fe400078e025d */
[----:B------:R0:W-:Y:S03]  /*4130*/  @P1 STG.E.U16 desc[UR12][R22.64+0xf2], R18 ;  /* 0x0000f21216001986 */ /* 0x0001e6000c10150c */
        /* <DEDUP_REMOVED lines=15> */
.L_x_148:
[----:B------:R-:W-:Y:S05]  /*4230*/  BSYNC B0 ;  /* 0x0000000000007941 */ /* 0x000fea0003800000 */
.L_x_147:
[----:B------:R-:W-:Y:S01]  /*4240*/  IMAD.WIDE.U32 R14, R91, UR6, R14 ;  /* 0x000000065b0e7c25 */ /* 0x000fe2000f8e000e */
[----:B------:R-:W-:Y:S01]  /*4250*/  ISETP.GT.AND P1, PT, R10, 0x48, PT ;  /* 0x000000480a00780c */ /* 0x000fe20003f24270 */
[----:B------:R-:W-:Y:S02]  /*4260*/  BSSY B0, `(.L_x_149) ;  /* 0x000000f000007945 */ /* 0x000fe40003800000 */
[----:B-----5:R-:W-:Y:S01]  /*4270*/  IMAD.U32 R16, R88, 0x10000, RZ ;  /* 0x0001000058107824 */ /* 0x020fe200078e00ff */
[----:B0-----:R-:W-:Y:S01]  /*4280*/  IADD3 R11, P3, R4, R14, RZ ;  /* 0x0000000e040b7210 */ /* 0x001fe20007f7e0ff */
[----:B------:R-:W-:Y:S02]  /*4290*/  @P2 IMAD.MOV.U32 R10, RZ, RZ, R12 ;  /* 0x000000ffff0a2224 */ /* 0x000fe400078e000c */
[----:B------:R-:W-:Y:S01]  /*42a0*/  FMUL R16, R16, R9 ;  /* 0x0000000910107220 */ /* 0x000fe20000400000 */
[----:B------:R-:W-:Y:S02]  /*42b0*/  IADD3.X R14, R5, R93, R15, P3, !PT ;  /* 0x0000005d050e7210 */ /* 0x000fe40001ffe40f */
[----:B------:R-:W-:Y:S01]  /*42c0*/  LEA R4, P4, R11, UR8, 0x1 ;  /* 0x000000080b047c11 */ /* 0x000fe2000f8808ff */
[----:B------:R-:W-:Y:S01]  /*42d0*/  FFMA R16, R25, R8, R16 ;  /* 0x0000000819107223 */ /* 0x000fe20000000010 */
[----:B------:R-:W-:-:S02]  /*42e0*/  ISETP.GT.AND P3, PT, R0, RZ, P1 ;  /* 0x000000ff0000720c */ /* 0x000fc40000f64270 */
[----:B------:R-:W-:Y:S01]  /*42f0*/  LEA.HI.X R5, R11, UR9, R14, 0x1, P4 ;  /* 0x000000090b057c11 */ /* 0x000fe2000a0f0c0e */
[----:B------:R-:W-:Y:S01]  /*4300*/  @P2 IMAD.MOV.U32 R11, RZ, RZ, R13 ;  /* 0x000000ffff0b2224 */ /* 0x000fe200078e000d */
[----:B------:R-:W-:-:S05]  /*4310*/  F2FP.BF16.F32.PACK_AB R16, RZ, R16 ;  /* 0x00000010ff10723e */ /* 0x000fca00000010ff */
[----:B------:R0:W-:Y:S04]  /*4320*/  @P2 STG.E.U16 desc[UR12][R10.64+0x2], R16 ;  /* 0x000002100a002986 */ /* 0x0001e8000c10150c */
[----:B------:R-:W-:Y:S05]  /*4330*/  @!P3 BRA `(.L_x_150) ;  /* 0x000000000004b947 */ /* 0x000fea0003800000 */
[----:B------:R2:W5:Y:S02]  /*4340*/  LDG.E.LTC128B.U16 R88, desc[UR12][R4.64] ;  /* 0x0000000c04587981 */ /* 0x000564000c1e1520 */
.L_x_150:
[----:B------:R-:W-:Y:S05]  /*4350*/  BSYNC B0 ;  /* 0x0000000000007941 */ /* 0x000fea0003800000 */
.L_x_149:
[----:B0----5:R-:W-:Y:S01]  /*4360*/  IMAD.U32 R10, R88, 0x10000, RZ ;  /* 0x00010000580a7824 */ /* 0x021fe200078e00ff */
[----:B------:R-:W-:Y:S01]  /*4370*/  IADD3 R14, P4, R12, R17, RZ ;  /* 0x000000110c0e7210 */ /* 0x000fe20007f9e0ff */
[----:B------:R-:W-:Y:S01]  /*4380*/  BSSY B0, `(.L_x_151) ;  /* 0x0000009000007945 */ /* 0x000fe20003800000 */
[----:B------:R-:W-:Y:S01]  /*4390*/  ISETP.GT.AND P2, PT, R0, 0x1, P1 ;  /* 0x000000010000780c */ /* 0x000fe20000f44270 */
[----:B------:R-:W-:Y:S02]  /*43a0*/  FMUL R11, R10, R9 ;  /* 0x000000090a0b7220 */ /* 0x000fe40000400000 */
[----:B------:R-:W-:Y:S02]  /*43b0*/  IMAD.X R15, R13, 0x1, R21, P4 ;  /* 0x000000010d0f7824 */ /* 0x000fe400020e0615 */
[----:B------:R-:W-:-:S05]  /*43c0*/  FFMA R11, R26, R8, R11 ;  /* 0x000000081a0b7223 */ /* 0x000fca000000000b */
[----:B------:R-:W-:-:S05]  /*43d0*/  F2FP.BF16.F32.PACK_AB R11, RZ, R11 ;  /* 0x0000000bff0b723e */ /* 0x000fca00000010ff */
[----:B------:R0:W-:Y:S01]  /*43e0*/  @P3 STG.E.U16 desc[UR12][R14.64], R11 ;  /* 0x0000000b0e003986 */ /* 0x0001e2000c10150c */
[----:B------:R-:W-:Y:S05]  /*43f0*/  @!P2 BRA `(.L_x_152) ;  /* 0x000000000004a947 */ /* 0x000fea0003800000 */
[----:B------:R3:W5:Y:S02]  /*4400*/  LDG.E.LTC128B.U16 R88, desc[UR12][R4.64+0x2] ;  /* 0x0000020c04587981 */ /* 0x000764000c1e1520 */
.L_x_152:
[----:B------:R-:W-:Y:S05]  /*4410*/  BSYNC B0 ;  /* 0x0000000000007941 */ /* 0x000fea0003800000 */
.L_x_151:
[----:B-----5:R-:W-:Y:S01]  /*4420*/  IMAD.U32 R10, R88, 0x10000, RZ ;  /* 0x00010000580a7824 */ /* 0x020fe200078e00ff */
[----:B------:R-:W-:Y:S01]  /*4430*/  ISETP.GT.AND P3, PT, R0, 0x8, P0 ;  /* 0x000000080000780c */ /* 0x000fe20000764270 */
[----:B0-----:R-:W-:Y:S01]  /*4440*/  @P2 IMAD.MOV.U32 R11, RZ, RZ, R15 ;  /* 0x000000ffff0b2224 */ /* 0x001fe200078e000f */
[----:B------:R-:W-:Y:S01]  /*4450*/  BSSY B0, `(.L_x_153) ;  /* 0x0000009000007945 */ /* 0x000fe20003800000 */
[----:B------:R-:W-:-:S04]  /*4460*/  FMUL R10, R10, R9 ;  /* 0x000000090a0a7220 */ /* 0x000fc80000400000 */
[----:B------:R-:W-:-:S05]  /*4470*/  FFMA R10, R27, R8, R10 ;  /* 0x000000081b0a7223 */ /* 0x000fca000000000a */
[----:B------:R-:W-:-:S04]  /*4480*/  F2FP.BF16.F32.PACK_AB R10, RZ, R10 ;  /* 0x0000000aff0a723e */ /* 0x000fc800000010ff */
[----:B------:R-:W-:Y:S01]  /*4490*/  PRMT R16, R10, 0x7610, R16 ;  /* 0x000076100a107816 */ /* 0x000fe20000000010 */
[----:B------:R-:W-:-:S05]  /*44a0*/  @P2 IMAD.MOV.U32 R10, RZ, RZ, R14 ;  /* 0x000000ffff0a2224 */ /* 0x000fca00078e000e */
[----:B------:R0:W-:Y:S01]  /*44b0*/  @P2 STG.E.U16 desc[UR12][R10.64+0x2], R16 ;  /* 0x000002100a002986 */ /* 0x0001e2000c10150c */
[----:B------:R-:W-:Y:S05]  /*44c0*/  @!P3 BRA `(.L_x_154) ;  /* 0x000000000004b947 */ /* 0x000fea0003800000 */
[----:B------:R4:W5:Y:S02]  /*44d0*/  LDG.E.LTC128B.U16 R88, desc[UR12][R2.64+0x10] ;  /* 0x0000100c02587981 */ /* 0x000964000c1e1520 */
.L_x_154:
[----:B------:R-:W-:Y:S05]  /*44e0*/  BSYNC B0 ;  /* 0x0000000000007941 */ /* 0x000fea0003800000 */
.L_x_153:
[----:B0----5:R-:W-:Y:S01]  /*44f0*/  IMAD.U32 R10, R88, 0x10000, RZ ;  /* 0x00010000580a7824 */ /* 0x021fe200078e00ff */
[----:B------:R-:W-:Y:S01]  /*4500*/  ISETP.GT.AND P2, PT, R0, 0x9, P0 ;  /* 0x000000090000780c */ /* 0x000fe20000744270 */
[----:B------:R-:W-:Y:S02]  /*4510*/  BSSY B0, `(.L_x_155) ;  /* 0x000000a000007945 */ /* 0x000fe40003800000 */
[----:B------:R-:W-:Y:S01]  /*4520*/  FMUL R11, R10, R9 ;  /* 0x000000090a0b7220 */ /* 0x000fe20000400000 */
[----:B------:R-:W-:-:S03]  /*4530*/  IMAD.MOV.U32 R10, RZ, RZ, R12 ;  /* 0x000000ffff0a7224 */ /* 0x000fc600078e000c */
[----:B------:R-:W-:-:S05]  /*4540*/  FFMA R11, R28, R8, R11 ;  /* 0x000000081c0b7223 */ /* 0x000fca000000000b */
[----:B------:R-:W-:-:S04]  /*4550*/  F2FP.BF16.F32.PACK_AB R11, RZ, R11 ;  /* 0x0000000bff0b723e */ /* 0x000fc800000010ff */
[----:B------:R-:W-:Y:S01]  /*4560*/  PRMT R16, R11, 0x7610, R16 ;  /* 0x000076100b107816 */ /* 0x000fe20000000010 */
[----:B------:R-:W-:-:S05]  /*4570*/  IMAD.MOV.U32 R11, RZ, RZ, R13 ;  /* 0x000000ffff0b7224 */ /* 0x000fca00078e000d */
[----:B------:R0:W-:Y:S01]  /*4580*/  @P3 STG.E.U16 desc[UR12][R10.64+0x10], R16 ;  /* 0x000010100a003986 */ /* 0x0001e2000c10150c */
[----:B------:R-:W-:Y:S05]  /*4590*/  @!P2 BRA `(.L_x_156) ;  /* 0x000000000004a947 */ /* 0x000fea0003800000 */
[----:B------:R0:W5:Y:S02]  /*45a0*/  LDG.E.LTC128B.U16 R88, desc[UR12][R2.64+0x12] ;  /* 0x0000120c02587981 */ /* 0x000164000c1e1520 */
.L_x_156:
[----:B------:R-:W-:Y:S05]  /*45b0*/  BSYNC B0 ;  /* 0x0000000000007941 */ /* 0x000fea0003800000 */
.L_x_155:
        /* <DEDUP_REMOVED lines=9> */
.L_x_158:
[----:B------:R-:W-:Y:S05]  /*4650*/  BSYNC B0 ;  /* 0x0000000000007941 */ /* 0x000fea0003800000 */
.L_x_157:
        /* <DEDUP_REMOVED lines=9> */
.L_x_160:
[----:B------:R-:W-:Y:S05]  /*46f0*/  BSYNC B0 ;  /* 0x0000000000007941 */ /* 0x000fea0003800000 */
.L_x_159:
[----:B-----5:R-:W-:Y:S01]  /*4700*/  IMAD.U32 R12, R88, 0x10000, RZ ;  /* 0x00010000580c7824 */ /* 0x020fe200078e00ff */
[----:B------:R-:W-:Y:S01]  /*4710*/  IADD3 R6, P4, P5, R17, R6, R19 ;  /* 0x0000000611067210 */ /* 0x000fe20007d9e013 */
[----:B------:R-:W-:Y:S01]  /*4720*/  BSSY B0, `(.L_x_161) ;  /* 0x0000009000007945 */ /* 0x000fe20003800000 */
[----:B------:R-:W-:Y:S01]  /*4730*/  ISETP.GT.AND P3, PT, R0, 0x10, P0 ;  /* 0x000000100000780c */ /* 0x000fe20000764270 */
[----:B------:R-:W-:Y:S01]  /*4740*/  FMUL R12, R12, R9 ;  /* 0x000000090c0c7220 */ /* 0x000fe20000400000 */
[----:B------:R-:W-:-:S03]  /*4750*/  IADD3.X R7, R21, R7, R89, P4, P5 ;  /* 0x0000000715077210 */ /* 0x000fc600027ea459 */
[----:B------:R-:W-:-:S05]  /*4760*/  FFMA R12, R31, R8, R12 ;  /* 0x000000081f0c7223 */ /* 0x000fca000000000c */
[----:B------:R-:W-:-:S05]  /*4770*/  F2FP.BF16.F32.PACK_AB R12, RZ, R12 ;  /* 0x0000000cff0c723e */ /* 0x000fca00000010ff */
[----:B------:R0:W-:Y:S01]  /*4780*/  @P2 STG.E.U16 desc[UR12][R6.64+0x12], R12 ;  /* 0x0000120c06002986 */ /* 0x0001e2000c10150c */
[----:B------:R-:W-:Y:S05]  /*4790*/  @!P3 BRA `(.L_x_162) ;  /* 0x000000000004b947 */ /* 0x000fea0003800000 */
[----:B------:R0:W5:Y:S02]  /*47a0*/  LDG.E.LTC128B.U16 R88, desc[UR12][R2.64+0x20] ;  /* 0x0000200c02587981 */ /* 0x000164000c1e1520 */
.L_x_162:
[----:B------:R-:W-:Y:S05]  /*47b0*/  BSYNC B0 ;  /* 0x0000000000007941 */ /* 0x000fea0003800000 */
.L_x_161:
        /* <DEDUP_REMOVED lines=9> */
.L_x_164:
[----:B------:R-:W-:Y:S05]  /*4850*/  BSYNC B0 ;  /* 0x0000000000007941 */ /* 0x000fea0003800000 */
.L_x_163:
        /* <DEDUP_REMOVED lines=9> */
.L_x_166:
[----:B------:R-:W-:Y:S05]  /*48f0*/  BSYNC B0 ;  /* 0x0000000000007941 */ /* 0x000fea0003800000 */
.L_x_165:
        /* <DEDUP_REMOVED lines=9> */
.L_x_168:
[----:B------:R-:W-:Y:S05]  /*4990*/  BSYNC B0 ;  /* 0x0000000000007941 */ /* 0x000fea0003800000 */
.L_x_167:
        /* <DEDUP_REMOVED lines=9> */
.L_x_170:
[----:B------:R-:W-:Y:S05]  /*4a30*/  BSYNC B0 ;  /* 0x0000000000007941 */ /* 0x000fea0003800000 */
.L_x_169:
        /* <DEDUP_REMOVED lines=9> */
.L_x_172:
[----:B------:R-:W-:Y:S05]  /*4ad0*/  BSYNC B0 ;  /* 0x0000000000007941 */ /* 0x000fea0003800000 */
.L_x_171:
        /* <DEDUP_REMOVED lines=9> */
.L_x_174:
[----:B------:R-:W-:Y:S05]  /*4b70*/  BSYNC B0 ;  /* 0x0000000000007941 */ /* 0x000fea0003800000 */
.L_x_173:
        /* <DEDUP_REMOVED lines=9> */
.L_x_176:
[----:B------:R-:W-:Y:S05]  /*4c10*/  BSYNC B0 ;  /* 0x0000000000007941 */ /* 0x000fea0003800000 */
.L_x_175:
        /* <DEDUP_REMOVED lines=9> */
.L_x_178:
[----:B------:R-:W-:Y:S05]  /*4cb0*/  BSYNC B0 ;  /* 0x0000000000007941 */ /* 0x000fea0003800000 */
.L_x_177:
        /* <DEDUP_REMOVED lines=9> */
.L_x_180:
[----:B------:R-:W-:Y:S05]  /*4d50*/  BSYNC B0 ;  /* 0x0000000000007941 */ /* 0x000fea0003800000 */
.L_x_179:
        /* <DEDUP_REMOVED lines=9> */
.L_x_182:
[----:B------:R-:W-:Y:S05]  /*4df0*/  BSYNC B0 ;  /* 0x0000000000007941 */ /* 0x000fea0003800000 */
.L_x_181:
        /* <DEDUP_REMOVED lines=9> */
.L_x_184:
[----:B------:R-:W-:Y:S05]  /*4e90*/  BSYNC B0 ;  /* 0x0000000000007941 */ /* 0x000fea0003800000 */
.L_x_183:
        /* <DEDUP_REMOVED lines=9> */
.L_x_186:
[----:B------:R-:W-:Y:S05]  /*4f30*/  BSYNC B0 ;  /* 0x0000000000007941 */ /* 0x000fea0003800000 */
.L_x_185:
        /* <DEDUP_REMOVED lines=9> */
.L_x_188:
[----:B------:R-:W-:Y:S05]  /*4fd0*/  BSYNC B0 ;  /* 0x0000000000007941 */ /* 0x000fea0003800000 */
.L_x_187:
        /* <DEDUP_REMOVED lines=9> */
.L_x_190:
[----:B------:R-:W-:Y:S05]  /*5070*/  BSYNC B0 ;  /* 0x0000000000007941 */ /* 0x000fea0003800000 */
.L_x_189:
        /* <DEDUP_REMOVED lines=9> */
.L_x_192:
[----:B------:R-:W-:Y:S05]  /*5110*/  BSYNC B0 ;  /* 0x0000000000007941 */ /* 0x000fea0003800000 */
.L_x_191:
        /* <DEDUP_REMOVED lines=9> */
.L_x_194:
[----:B------:R-:W-:Y:S05]  /*51b0*/  BSYNC B0 ;  /* 0x0000000000007941 */ /* 0x000fea0003800000 */
.L_x_193:
        /* <DEDUP_REMOVED lines=9> */
.L_x_196:
[----:B------:R-:W-:Y:S05]  /*5250*/  BSYNC B0 ;  /* 0x0000000000007941 */ /* 0x000fea0003800000 */
.L_x_195:
        /* <DEDUP_REMOVED lines=9> */
.L_x_198:
[----:B------:R-:W-:Y:S05]  /*52f0*/  BSYNC B0 ;  /* 0x0000000000007941 */ /* 0x000fea0003800000 */
.L_x_197:
        /* <DEDUP_REMOVED lines=9> */
.L_x_200:
[----:B------:R-:W-:Y:S05]  /*5390*/  BSYNC B0 ;  /* 0x0000000000007941 */ /* 0x000fea0003800000 */
.L_x_199:
        /* <DEDUP_REMOVED lines=9> */
.L_x_202:
[----:B------:R-:W-:Y:S05]  /*5430*/  BSYNC B0 ;  /* 0x0000000000007941 */ /* 0x000fea0003800000 */
.L_x_201:
        /* <DEDUP_REMOVED lines=9> */
.L_x_204:
[----:B------:R-:W-:Y:S05]  /*54d0*/  BSYNC B0 ;  /* 0x0000000000007941 */ /* 0x000fea0003800000 */
.L_x_203:
        /* <DEDUP_REMOVED lines=9> */
.L_x_206:
[----:B------:R-:W-:Y:S05]  /*5570*/  BSYNC B0 ;  /* 0x0000000000007941 */ /* 0x000fea0003800000 */
.L_x_205:
        /* <DEDUP_REMOVED lines=9> */
.L_x_208:
[----:B------:R-:W-:Y:S05]  /*5610*/  BSYNC B0 ;  /* 0x0000000000007941 */ /* 0x000fea0003800000 */
.L_x_207:
        /* <DEDUP_REMOVED lines=9> */
.L_x_210:
[----:B------:R-:W-:Y:S05]  /*56b0*/  BSYNC B0 ;  /* 0x0000000000007941 */ /* 0x000fea0003800000 */
.L_x_209:
        /* <DEDUP_REMOVED lines=9> */
.L_x_212:
[----:B------:R-:W-:Y:S05]  /*5750*/  BSYNC B0 ;  /* 0x0000000000007941 */ /* 0x000fea0003800000 */
.L_x_211:
        /* <DEDUP_REMOVED lines=9> */
.L_x_214:
[----:B------:R-:W-:Y:S05]  /*57f0*/  BSYNC B0 ;  /* 0x0000000000007941 */ /* 0x000fea0003800000 */
.L_x_213:
        /* <DEDUP_REMOVED lines=9> */
.L_x_216:
[----:B------:R-:W-:Y:S05]  /*5890*/  BSYNC B0 ;  /* 0x0000000000007941 */ /* 0x000fea0003800000 */
.L_x_215:
        /* <DEDUP_REMOVED lines=9> */
.L_x_218:
[----:B------:R-:W-:Y:S05]  /*5930*/  BSYNC B0 ;  /* 0x0000000000007941 */ /* 0x000fea0003800000 */
.L_x_217:
        /* <DEDUP_REMOVED lines=9> */
.L_x_220:
[----:B------:R-:W-:Y:S05]  /*59d0*/  BSYNC B0 ;  /* 0x0000000000007941 */ /* 0x000fea0003800000 */
.L_x_219:
        /* <DEDUP_REMOVED lines=9> */
.L_x_222:
[----:B------:R-:W-:Y:S05]  /*5a70*/  BSYNC B0 ;  /* 0x0000000000007941 */ /* 0x000fea0003800000 */
.L_x_221:
        /* <DEDUP_REMOVED lines=9> */
.L_x_224:
[----:B------:R-:W-:Y:S05]  /*5b10*/  BSYNC B0 ;  /* 0x0000000000007941 */ /* 0x000fea0003800000 */
.L_x_223:
        /* <DEDUP_REMOVED lines=9> */
.L_x_226:
[----:B------:R-:W-:Y:S05]  /*5bb0*/  BSYNC B0 ;  /* 0x0000000000007941 */ /* 0x000fea0003800000 */
.L_x_225:
        /* <DEDUP_REMOVED lines=9> */
.L_x_228:
[----:B------:R-:W-:Y:S05]  /*5c50*/  BSYNC B0 ;  /* 0x0000000000007941 */ /* 0x000fea0003800000 */
.L_x_227:
        /* <DEDUP_REMOVED lines=9> */
.L_x_230:
[----:B------:R-:W-:Y:S05]  /*5cf0*/  BSYNC B0 ;  /* 0x0000000000007941 */ /* 0x000fea0003800000 */
.L_x_229:
        /* <DEDUP_REMOVED lines=9> */
.L_x_232:
[----:B------:R-:W-:Y:S05]  /*5d90*/  BSYNC B0 ;  /* 0x0000000000007941 */ /* 0x000fea0003800000 */
.L_x_231:
        /* <DEDUP_REMOVED lines=9> */
.L_x_234:
[----:B------:R-:W-:Y:S05]  /*5e30*/  BSYNC B0 ;  /* 0x0000000000007941 */ /* 0x000fea0003800000 */
.L_x_233:
        /* <DEDUP_REMOVED lines=9> */
.L_x_236:
[----:B------:R-:W-:Y:S05]  /*5ed0*/  BSYNC B0 ;  /* 0x0000000000007941 */ /* 0x000fea0003800000 */
.L_x_235:
        /* <DEDUP_REMOVED lines=9> */
.L_x_238:
[----:B------:R-:W-:Y:S05]  /*5f70*/  BSYNC B0 ;  /* 0x0000000000007941 */ /* 0x000fea0003800000 */
.L_x_237:
        /* <DEDUP_REMOVED lines=9> */
.L_x_240:
[----:B------:R-:W-:Y:S05]  /*6010*/  BSYNC B0 ;  /* 0x0000000000007941 */ /* 0x000fea0003800000 */
.L_x_239:
        /* <DEDUP_REMOVED lines=9> */
.L_x_242:
[----:B------:R-:W-:Y:S05]  /*60b0*/  BSYNC B0 ;  /* 0x0000000000007941 */ /* 0x000fea0003800000 */
.L_x_241:
        /* <DEDUP_REMOVED lines=9> */
.L_x_244:
[----:B------:R-:W-:Y:S05]  /*6150*/  BSYNC B0 ;  /* 0x0000000000007941 */ /* 0x000fea0003800000 */
.L_x_243:
        /* <DEDUP_REMOVED lines=9> */
.L_x_246:
[----:B------:R-:W-:Y:S05]  /*61f0*/  BSYNC B0 ;  /* 0x0000000000007941 */ /* 0x000fea0003800000 */
.L_x_245:
        /* <DEDUP_REMOVED lines=9> */
.L_x_248:
[----:B------:R-:W-:Y:S05]  /*6290*/  BSYNC B0 ;  /* 0x0000000000007941 */ /* 0x000fea0003800000 */
.L_x_247:
        /* <DEDUP_REMOVED lines=9> */
.L_x_250:
[----:B------:R-:W-:Y:S05]  /*6330*/  BSYNC B0 ;  /* 0x0000000000007941 */ /* 0x000fea0003800000 */
.L_x_249:
        /* <DEDUP_REMOVED lines=9> */
.L_x_252:
[----:B------:R-:W-:Y:S05]  /*63d0*/  BSYNC B0 ;  /* 0x0000000000007941 */ /* 0x000fea0003800000 */
.L_x_251:
        /* <DEDUP_REMOVED lines=9> */
.L_x_254:
[----:B------:R-:W-:Y:S05]  /*6470*/  BSYNC B0 ;  /* 0x0000000000007941 */ /* 0x000fea0003800000 */
.L_x_253:
        /* <DEDUP_REMOVED lines=9> */
.L_x_256:
[----:B------:R-:W-:Y:S05]  /*6510*/  BSYNC B0 ;  /* 0x0000000000007941 */ /* 0x000fea0003800000 */
.L_x_255:
        /* <DEDUP_REMOVED lines=9> */
.L_x_258:
[----:B------:R-:W-:Y:S05]  /*65b0*/  BSYNC B0 ;  /* 0x0000000000007941 */ /* 0x000fea0003800000 */
.L_x_257:
        /* <DEDUP_REMOVED lines=9> */
.L_x_260:
[----:B------:R-:W-:Y:S05]  /*6650*/  BSYNC B0 ;  /* 0x0000000000007941 */ /* 0x000fea0003800000 */
.L_x_259:
        /* <DEDUP_REMOVED lines=9> */
.L_x_262:
[----:B------:R-:W-:Y:S05]  /*66f0*/  BSYNC B0 ;  /* 0x0000000000007941 */ /* 0x000fea0003800000 */
.L_x_261:
        /* <DEDUP_REMOVED lines=9> */
.L_x_264:
[----:B------:R-:W-:Y:S05]  /*6790*/  BSYNC B0 ;  /* 0x0000000000007941 */ /* 0x000fea0003800000 */
.L_x_263:
        /* <DEDUP_REMOVED lines=9> */
.L_x_266:
[----:B------:R-:W-:Y:S05]  /*6830*/  BSYNC B0 ;  /* 0x0000000000007941 */ /* 0x000fea0003800000 */
.L_x_265:
        /* <DEDUP_REMOVED lines=9> */
.L_x_268:
[----:B------:R-:W-:Y:S05]  /*68d0*/  BSYNC B0 ;  /* 0x0000000000007941 */ /* 0x000fea0003800000 */
.L_x_267:
[----:B01--45:R-:W-:Y:S01]  /*68e0*/  IMAD.U32 R2, R88, 0x10000, RZ ;  /* 0x0001000058027824 */ /* 0x033fe200078e00ff */
        /* <DEDUP_REMOVED lines=8> */
.L_x_270:
[----:B------:R-:W-:Y:S05]  /*6970*/  BSYNC B0 ;  /* 0x0000000000007941 */ /* 0x000fea0003800000 */
.L_x_269:
[----:B0----5:R-:W-:Y:S01]  /*6980*/  IMAD.U32 R2, R88, 0x10000, RZ ;  /* 0x0001000058027824 */ /* 0x021fe200078e00ff */
[----:B------:R-:W-:Y:S01]  /*6990*/  ISETP.GT.AND P1, PT, R0, 0x79, P1 ;  /* 0x000000790000780c */ /* 0x000fe20000f24270 */
[----:B------:R-:W-:Y:S02]  /*69a0*/  BSSY B0, `(.L_x_271) ;  /* 0x000000a000007945 */ /* 0x000fe40003800000 */
        /* <DEDUP_REMOVED lines=9> */
.L_x_272:
[----:B------:R-:W-:Y:S05]  /*6a40*/  BSYNC B0 ;  /* 0x0000000000007941 */ /* 0x000fea0003800000 */
.L_x_271:
[----:B-----5:R-:W-:-:S04]  /*6a50*/  IMAD.U32 R88, R88, 0x10000, RZ ;  /* 0x0001000058587824 */ /* 0x020fc800078e00ff */
[----:B------:R-:W-:-:S04]  /*6a60*/  FMUL R88, R88, R9 ;  /* 0x0000000958587220 */ /* 0x000fc80000400000 */
[----:B------:R-:W-:Y:S01]  /*6a70*/  FFMA R88, R87, R8, R88 ;  /* 0x0000000857587223 */ /* 0x000fe20000000058 */
[----:B------:R-:W-:Y:S06]  /*6a80*/  @!P1 EXIT ;  /* 0x000000000000994d */ /* 0x000fec0003800000 */
[----:B------:R-:W-:-:S05]  /*6a90*/  F2FP.BF16.F32.PACK_AB R88, RZ, R88 ;  /* 0x00000058ff58723e */ /* 0x000fca00000010ff */
[----:B------:R-:W-:Y:S01]  /*6aa0*/  STG.E.U16 desc[UR12][R6.64+0xf2], R88 ;  /* 0x0000f25806007986 */ /* 0x000fe2000c10150c */
[----:B------:R-:W-:Y:S05]  /*6ab0*/  EXIT ;  /* 0x000000000000794d */ /* 0x000fea0003800000 */
.L_x_22:
[----:B------:R-:W-:Y:S01]  /*6ac0*/  ULDC.64 UR4, c[0x0][0x650] ;  /* 0x0001940000047ab9 */ /* 0x000fe20000000a00 */
[-C--:B-1----:R-:W-:Y:S01]  /*6ad0*/  FMUL R88, R88, R8.reuse ;  /* 0x0000000858587220 */ /* 0x082fe20000400000 */
[----:B------:R-:W-:Y:S01]  /*6ae0*/  LEA R2, P1, R14, UR4, 0x1 ;  /* 0x000000040e027c11 */ /* 0x000fe2000f8208ff */
[----:B------:R-:W-:Y:S01]  /*6af0*/  IMAD.SHL.U32 R9, R21, 0x2, RZ ;  /* 0x0000000215097824 */ /* 0x000fe200078e00ff */
[----:B------:R-:W-:Y:S01]  /*6b00*/  ISETP.GT.AND P3, PT, R10, 0x8, PT ;  /* 0x000000080a00780c */ /* 0x000fe20003f64270 */
[-C--:B------:R-:W-:Y:S01]  /*6b10*/  FMUL R89, R89, R8.reuse ;  /* 0x0000000859597220 */ /* 0x080fe20000400000 */
[----:B------:R-:W-:Y:S01]  /*6b20*/  LEA.HI.X R3, R14, UR5, R19, 0x1, P1 ;  /* 0x000000050e037c11 */ /* 0x000fe200088f0c13 */
[----:B------:R-:W-:Y:S01]  /*6b30*/  FMUL R90, R90, R8 ;  /* 0x000000085a5a7220 */ /* 0x000fe20000400000 */
[----:B------:R-:W-:Y:S01]  /*6b40*/  F2FP.BF16.F32.PACK_AB R88, RZ, R88 ;  /* 0x00000058ff58723e */ /* 0x000fe200000010ff */
[-C--:B------:R-:W-:Y:S01]  /*6b50*/  FMUL R91, R91, R8.reuse ;  /* 0x000000085b5b7220 */ /* 0x080fe20000400000 */
[----:B------:R-:W-:Y:S01]  /*6b60*/  ISETP.GT.AND P4, PT, R0, 0x1, P2 ;  /* 0x000000010000780c */ /* 0x000fe20001784270 */
[-C--:B------:R-:W-:Y:S01]  /*6b70*/  FMUL R92, R92, R8.reuse ;  /* 0x000000085c5c7220 */ /* 0x080fe20000400000 */
[----:B------:R-:W-:Y:S01]  /*6b80*/  ISETP.GT.AND P1, PT, R0, RZ, P3 ;  /* 0x000000ff0000720c */ /* 0x000fe20001f24270 */
[----:B------:R-:W-:Y:S01]  /*6b90*/  @P0 STG.E.U16 desc[UR12][R2.64], R88 ;  /* 0x0000005802000986 */ /* 0x000fe2000c10150c */
[----:B------:R-:W-:Y:S01]  /*6ba0*/  SHF.L.U64.HI R7, R21, 0x1, R20 ;  /* 0x0000000115077819 */ /* 0x000fe20000010214 */
[----:B------:R-:W-:Y:S01]  /*6bb0*/  FMUL R93, R93, R8 ;  /* 0x000000085d5d7220 */ /* 0x000fe20000400000 */
[----:B------:R-:W-:Y:S01]  /*6bc0*/  IADD3 R4, P0, R9, R2, RZ ;  /* 0x0000000209047210 */ /* 0x000fe20007f1e0ff */
[-C--:B------:R-:W-:Y:S01]  /*6bd0*/  FMUL R94, R94, R8.reuse ;  /* 0x000000085e5e7220 */ /* 0x080fe20000400000 */
[----:B------:R-:W-:Y:S01]  /*6be0*/  F2FP.BF16.F32.PACK_AB R89, RZ, R89 ;  /* 0x00000059ff59723e */ /* 0x000fe200000010ff */
[----:B------:R-:W-:Y:S01]  /*6bf0*/  FMUL R95, R95, R8 ;  /* 0x000000085f5f7220 */ /* 0x000fe20000400000 */
[----:B------:R-:W-:Y:S01]  /*6c00*/  F2FP.BF16.F32.PACK_AB R90, RZ, R90 ;  /* 0x0000005aff5a723e */ /* 0x000fe200000010ff */
[----:B------:R-:W-:Y:S01]  /*6c10*/  IMAD.X R5, R7, 0x1, R3, P0 ;  /* 0x0000000107057824 */ /* 0x000fe200000e0603 */
[C---:B------:R-:W-:Y:S01]  /*6c20*/  ISETP.GT.AND P5, PT, R0.reuse, 0x8, P2 ;  /* 0x000000080000780c */ /* 0x040fe200017a4270 */
[----:B------:R-:W-:Y:S01]  /*6c30*/  @P4 STG.E.U16 desc[UR12][R2.64+0x2], R89 ;  /* 0x0000025902004986 */ /* 0x000fe2000c10150c */
[----:B------:R-:W-:Y:S01]  /*6c40*/  ISETP.GT.AND P4, PT, R0, 0x1, P3 ;  /* 0x000000010000780c */ /* 0x000fe20001f84270 */
[-C--:B------:R-:W-:Y:S01]  /*6c50*/  FMUL R96, R96, R8.reuse ;  /* 0x0000000860607220 */ /* 0x080fe20000400000 */
[----:B------:R-:W-:Y:S01]  /*6c60*/  F2FP.BF16.F32.PACK_AB R91, RZ, R91 ;  /* 0x0000005bff5b723e */ /* 0x000fe200000010ff */
[----:B------:R-:W-:Y:S01]  /*6c70*/  @P1 STG.E.U16 desc[UR12][R4.64], R90 ;  /* 0x0000005a04001986 */ /* 0x000fe2000c10150c */
[----:B------:R-:W-:Y:S01]  /*6c80*/  ISETP.GT.AND P1, PT, R0, 0x9, P2 ;  /* 0x000000090000780c */ /* 0x000fe20001724270 */
[----:B------:R-:W-:Y:S01]  /*6c90*/  FMUL R97, R97, R8 ;  /* 0x0000000861617220 */ /* 0x000fe20000400000 */
[----:B------:R-:W-:Y:S01]  /*6ca0*/  F2FP.BF16.F32.PACK_AB R92, RZ, R92 ;  /* 0x0000005cff5c723e */ /* 0x000fe200000010ff */
[-C--:B------:R-:W-:Y:S01]  /*6cb0*/  FMUL R98, R98, R8.reuse ;  /* 0x0000000862627220 */ /* 0x080fe20000400000 */
[----:B------:R-:W-:Y:S01]  /*6cc0*/  F2FP.BF16.F32.PACK_AB R93, RZ, R93 ;  /* 0x0000005dff5d723e */ /* 0x000fe200000010ff */
[-C--:B------:R-:W-:Y:S01]  /*6cd0*/  FMUL R99, R99, R8.reuse ;  /* 0x0000000863637220 */ /* 0x080fe20000400000 */
[----:B------:R-:W-:Y:S01]  /*6ce0*/  ISETP.GT.AND P0, PT, R0, 0x8, P3 ;  /* 0x000000080000780c */ /* 0x000fe20001f04270 */
[----:B------:R-:W-:Y:S01]  /*6cf0*/  FMUL R100, R100, R8 ;  /* 0x0000000864647220 */ /* 0x000fe20000400000 */
[----:B------:R-:W-:Y:S01]  /*6d00*/  F2FP.BF16.F32.PACK_AB R94, RZ, R94 ;  /* 0x0000005eff5e723e */ /* 0x000fe200000010ff */
[----:B------:R-:W-:Y:S01]  /*6d10*/  @P4 STG.E.U16 desc[UR12][R4.64+0x2], R91 ;  /* 0x0000025b04004986 */ /* 0x000fe2000c10150c */
[----:B------:R-:W-:Y:S01]  /*6d20*/  F2FP.BF16.F32.PACK_AB R95, RZ, R95 ;  /* 0x0000005fff5f723e */ /* 0x000fe200000010ff */
[-C--:B------:R-:W-:Y:S01]  /*6d30*/  FMUL R101, R101, R8.reuse ;  /* 0x0000000865657220 */ /* 0x080fe20000400000 */
[C---:B------:R-:W-:Y:S01]  /*6d40*/  ISETP.GT.AND P4, PT, R0.reuse, 0x10, P2 ;  /* 0x000000100000780c */ /* 0x040fe20001784270 */
[----:B------:R-:W-:Y:S01]  /*6d50*/  @P5 STG.E.U16 desc[UR12][R2.64+0x10], R92 ;  /* 0x0000105c02005986 */ /* 0x000fe2000c10150c */
[----:B------:R-:W-:Y:S01]  /*6d60*/  ISETP.GT.AND P5, PT, R0, 0x10, P3 ;  /* 0x000000100000780c */ /* 0x000fe20001fa4270 */
[----:B------:R-:W-:Y:S01]  /*6d70*/  FMUL R102, R102, R8 ;  /* 0x0000000866667220 */ /* 0x000fe20000400000 */
[----:B------:R-:W-:Y:S01]  /*6d80*/  F2FP.BF16.F32.PACK_AB R96, RZ, R96 ;  /* 0x00000060ff60723e */ /* 0x000fe200000010ff */
[----:B------:R-:W-:Y:S01]  /*6d90*/  @P1 STG.E.U16 desc[UR12][R2.64+0x12], R93 ;  /* 0x0000125d02001986 */ /* 0x000fe2000c10150c */
[C---:B------:R-:W-:Y:S01]  /*6da0*/  ISETP.GT.AND P1, PT, R0.reuse, 0x9, P3 ;  /* 0x000000090000780c */ /* 0x040fe20001f24270 */
        /* <DEDUP_REMOVED lines=8> */
[----:B------:R-:W-:Y:S01]  /*6e30*/  FMUL R106, R106, R8 ;  /* 0x000000086a6a7220 */ /* 0x000fe20000400000 */
[----:B------:R-:W-:Y:S01]  /*6e40*/  F2FP.BF16.F32.PACK_AB R100, RZ, R100 ;  /* 0x00000064ff64723e */ /* 0x000fe200000010ff */
[-C--:B------:R-:W-:Y:S01]  /*6e50*/  FMUL R107, R107, R8.reuse ;  /* 0x000000086b6b7220 */ /* 0x080fe20000400000 */
[----:B------:R-:W-:Y:S01]  /*6e60*/  F2FP.BF16.F32.PACK_AB R101, RZ, R101 ;  /* 0x00000065ff65723e */ /* 0x000fe200000010ff */
        /* <DEDUP_REMOVED lines=21> */
[----:B------:R-:W-:Y:S01]  /*6fc0*/  ISETP.GT.AND P4, PT, R0, 0x21, P2 ;  /* 0x000000210000780c */ /* 0x000fe20001784270 */
[-C--:B------:R-:W-:Y:S01]  /*6fd0*/  FMUL R113, R113, R8.reuse ;  /* 0x0000000871717220 */ /* 0x080fe20000400000 */
[----:B------:R-:W-:Y:S01]  /*6fe0*/  F2FP.BF16.F32.PACK_AB R107, RZ, R107 ;  /* 0x0000006bff6b723e */ /* 0x000fe200000010ff */
        /* <DEDUP_REMOVED lines=102> */
[-C--:B------:R-:W-:Y:S01]  /*7650*/  FMUL R144, R144, R8.reuse ;  /* 0x0000000890907220 */ /* 0x080fe20000400000 */
[----:B------:R-:W-:Y:S01]  /*7660*/  ISETP.GT.AND P6, PT, R0, 0x68, P3 ;  /* 0x000000680000780c */ /* 0x000fe20001fc4270 */
[----:B------:R-:W-:Y:S01]  /*7670*/  FMUL R145, R145, R8 ;  /* 0x0000000891917220 */ /* 0x000fe20000400000 */
[----:B------:R-:W-:Y:S01]  /*7680*/  F2FP.BF16.F32.PACK_AB R138, RZ, R138 ;  /* 0x0000008aff8a723e */ /* 0x000fe200000010ff */
[-C--:B------:R-:W-:Y:S01]  /*7690*/  FMUL R146, R146, R8.reuse ;  /* 0x0000000892927220 */ /* 0x080fe20000400000 */
[----:B------:R-:W-:Y:S01]  /*76a0*/  F2FP.BF16.F32.PACK_AB R139, RZ, R139 ;  /* 0x0000008bff8b723e */ /* 0x000fe200000010ff */
[----:B------:R-:W-:Y:S01]  /*76b0*/  @P1 STG.E.U16 desc[UR12][R4.64+0x80], R122 ;  /* 0x0000807a04001986 */ /* 0x000fe2000c10150c */
[C---:B------:R-:W-:Y:S01]  /*76c0*/  ISETP.GT.AND P1, PT, R0.reuse, 0x48, P3 ;  /* 0x000000480000780c */ /* 0x040fe20001f24270 */
[----:B------:R-:W-:Y:S01]  /*76d0*/  FMUL R147, R147, R8 ;  /* 0x0000000893937220 */ /* 0x000fe20000400000 */
[----:B------:R-:W-:Y:S01]  /*76e0*/  F2FP.BF16.F32.PACK_AB R140, RZ, R140 ;  /* 0x0000008cff8c723e */ /* 0x000fe200000010ff */
[----:B------:R-:W-:Y:S01]  /*76f0*/  @P4 STG.E.U16 desc[UR12][R4.64+0x82], R123 ;  /* 0x0000827b04004986 */ /* 0x000fe2000c10150c */
[----:B------:R-:W-:Y:S01]  /*7700*/  ISETP.GT.AND P4, PT, R0, 0x49, P3 ;  /* 0x000000490000780c */ /* 0x000fe20001f84270 */
[----:B------:R-:W-:Y:S01]  /*7710*/  FMUL R148, R148, R8 ;  /* 0x0000000894947220 */ /* 0x000fe20000400000 */
[----:B------:R-:W-:Y:S01]  /*7720*/  F2FP.BF16.F32.PACK_AB R141, RZ, R141 ;  /* 0x0000008dff8d723e */ /* 0x000fe200000010ff */
[----:B------:R-:W-:Y:S01]  /*7730*/  @P0 STG.E.U16 desc[UR12][R2.64+0x90], R124 ;  /* 0x0000907c02000986 */ /* 0x000fe2000c10150c */
[----:B------:R-:W-:Y:S01]  /*7740*/  ISETP.GT.AND P0, PT, R0, 0x50, P3 ;  /* 0x000000500000780c */ /* 0x000fe20001f04270 */
[----:B------:R-:W-:Y:S01]  /*7750*/  IMAD.SHL.U32 R15, R16, 0x2, RZ ;  /* 0x00000002100f7824 */ /* 0x000fe200078e00ff */
        /* <DEDUP_REMOVED lines=26> */
[----:B------:R-:W-:Y:S01]  /*7900*/  SHF.L.U64.HI R13, R16, 0x1, R11 ;  /* 0x00000001100d7819 */ /* 0x000fe2000001020b */
[-C--:B------:R-:W-:Y:S01]  /*7910*/  FMUL R28, R28, R8.reuse ;  /* 0x000000081c1c7220 */ /* 0x080fe20000400000 */
[----:B------:R-:W-:Y:S01]  /*7920*/  F2FP.BF16.F32.PACK_AB R149, RZ, R149 ;  /* 0x00000095ff95723e */ /* 0x000fe200000010ff */
        /* <DEDUP_REMOVED lines=31> */
[----:B------:R-:W-:Y:S01]  /*7b20*/  ISETP.GT.AND P5, PT, R0, 0x69, P2 ;  /* 0x000000690000780c */ /* 0x000fe200017a4270 */
[-C--:B------:R-:W-:Y:S01]  /*7b30*/  FMUL R38, R38, R8.reuse ;  /* 0x0000000826267220 */ /* 0x080fe20000400000 */
[----:B------:R-:W-:Y:S01]  /*7b40*/  F2FP.BF16.F32.PACK_AB R31, RZ, R31 ;  /* 0x0000001fff1f723e */ /* 0x000fe200000010ff */
[----:B------:R-:W-:Y:S01]  /*7b50*/  @P1 STG.E.U16 desc[UR12][R4.64+0xc0], R138 ;  /* 0x0000c08a04001986 */ /* 0x000fe2000c10150c */
[C---:B------:R-:W-:Y:S01]  /*7b60*/  ISETP.GT.AND P1, PT, R10.reuse, 0x40, PT ;  /* 0x000000400a00780c */ /* 0x040fe20003f24270 */
[----:B------:R-:W-:Y:S01]  /*7b70*/  FMUL R39, R39, R8 ;  /* 0x0000000827277220 */ /* 0x000fe20000400000 */
[----:B------:R-:W-:Y:S01]  /*7b80*/  F2FP.BF16.F32.PACK_AB R32, RZ, R32 ;  /* 0x00000020ff20723e */ /* 0x000fe200000010ff */
[----:B------:R-:W-:Y:S01]  /*7b90*/  @P0 STG.E.U16 desc[UR12][R4.64+0xc2], R139 ;  /* 0x0000c28b04000986 */ /* 0x000fe2000c10150c */
[----:B------:R-:W-:Y:S01]  /*7ba0*/  ISETP.GT.AND P0, PT, R10, 0x48, PT ;  /* 0x000000480a00780c */ /* 0x000fe20003f04270 */
        /* <DEDUP_REMOVED lines=17> */
[C---:B------:R-:W-:Y:S01]  /*7cc0*/  ISETP.GT.AND P4, PT, R0.reuse, 0x78, P2 ;  /* 0x000000780000780c */ /* 0x040fe20001784270 */
[-C--:B------:R-:W-:Y:S01]  /*7cd0*/  FMUL R45, R45, R8.reuse ;  /* 0x000000082d2d7220 */ /* 0x080fe20000400000 */
[C---:B------:R-:W-:Y:S01]  /*7ce0*/  ISETP.GT.AND P2, PT, R0.reuse, 0x79, P2 ;  /* 0x000000790000780c */ /* 0x040fe20001744270 */
        /* <DEDUP_REMOVED lines=15> */
[----:B------:R-:W-:Y:S01]  /*7de0*/  IADD3 R10, P5, R15, R2, RZ ;  /* 0x000000020f0a7210 */ /* 0x000fe20007fbe0ff */
[----:B------:R-:W-:Y:S01]  /*7df0*/  FMUL R51, R51, R8 ;  /* 0x0000000833337220 */ /* 0x000fe20000400000 */
[----:B------:R-:W-:Y:S01]  /*7e00*/  F2FP.BF16.F32.PACK_AB R43, RZ, R43 ;  /* 0x0000002bff2b723e */ /* 0x000fe200000010ff */
[----:B------:R-:W-:Y:S01]  /*7e10*/  @P6 STG.E.U16 desc[UR12][R4.64+0xe2], R147 ;  /* 0x0000e29304006986 */ /* 0x000fe2000c10150c */
[----:B------:R-:W-:Y:S01]  /*7e20*/  F2FP.BF16.F32.PACK_AB R44, RZ, R44 ;  /* 0x0000002cff2c723e */ /* 0x000fe200000010ff */
[----:B------:R-:W-:Y:S01]  /*7e30*/  IMAD.X R11, R13, 0x1, R3, P5 ;  /* 0x000000010d0b7824 */ /* 0x000fe200028e0603 */
[----:B------:R-:W-:Y:S01]  /*7e40*/  IADD3 R12, P5, P6, R9, R2, R15 ;  /* 0x00000002090c7210 */ /* 0x000fe20007ebe00f */
[----:B------:R-:W-:Y:S01]  /*7e50*/  @P4 STG.E.U16 desc[UR12][R2.64+0xf0], R148 ;  /* 0x0000f09402004986 */ /* 0x000fe2000c10150c */
[----:B------:R-:W-:Y:S01]  /*7e60*/  ISETP.GT.AND P4, PT, R0, 0x78, P3 ;  /* 0x000000780000780c */ /* 0x000fe20001f84270 */
[-C--:B------:R-:W-:Y:S01]  /*7e70*/  FMUL R52, R52, R8.reuse ;  /* 0x0000000834347220 */ /* 0x080fe20000400000 */
[C---:B------:R-:W-:Y:S01]  /*7e80*/  ISETP.GT.AND P3, PT, R0.reuse, 0x79, P3 ;  /* 0x000000790000780c */ /* 0x040fe20001f64270 */
[----:B------:R0:W-:Y:S01]  /*7e90*/  @P2 STG.E.U16 desc[UR12][R2.64+0xf2], R149 ;  /* 0x0000f29502002986 */ /* 0x0001e2000c10150c */
[----:B------:R-:W-:Y:S01]  /*7ea0*/  IADD3.X R13, R7, R3, R13, P5, P6 ;  /* 0x00000003070d7210 */ /* 0x000fe20002fec40d */
[-C--:B------:R-:W-:Y:S01]  /*7eb0*/  FMUL R53, R53, R8.reuse ;  /* 0x0000000835357220 */ /* 0x080fe20000400000 */
[----:B------:R-:W-:Y:S01]  /*7ec0*/  ISETP.GT.AND P5, PT, R0, 0x1, P1 ;  /* 0x000000010000780c */ /* 0x000fe20000fa4270 */
[-C--:B------:R-:W-:Y:S01]  /*7ed0*/  FMUL R54, R54, R8.reuse ;  /* 0x0000000836367220 */ /* 0x080fe20000400000 */
[----:B------:R-:W-:Y:S01]  /*7ee0*/  ISETP.GT.AND P2, PT, R0, RZ, P0 ;  /* 0x000000ff0000720c */ /* 0x000fe20000744270 */
[-C--:B------:R-:W-:Y:S01]  /*7ef0*/  FMUL R55, R55, R8.reuse ;  /* 0x0000000837377220 */ /* 0x080fe20000400000 */
[----:B------:R-:W-:Y:S01]  /*7f00*/  F2FP.BF16.F32.PACK_AB R45, RZ, R45 ;  /* 0x0000002dff2d723e */ /* 0x000fe200000010ff */
[----:B------:R-:W-:Y:S01]  /*7f10*/  FMUL R56, R56, R8 ;  /* 0x0000000838387220 */ /* 0x000fe20000400000 */
[----:B------:R-:W-:Y:S01]  /*7f20*/  F2FP.BF16.F32.PACK_AB R46, RZ, R46 ;  /* 0x0000002eff2e723e */ /* 0x000fe200000010ff */
[----:B------:R-:W-:Y:S01]  /*7f30*/  FMUL R57, R57, R8 ;  /* 0x0000000839397220 */ /* 0x000fe20000400000 */
[----:B------:R-:W-:Y:S01]  /*7f40*/  F2FP.BF16.F32.PACK_AB R47, RZ, R47 ;  /* 0x0000002fff2f723e */ /* 0x000fe200000010ff */
[----:B0-----:R-:W-:Y:S01]  /*7f50*/  @P4 IMAD.MOV.U32 R2, RZ, RZ, R4 ;  /* 0x000000ffff024224 */ /* 0x001fe200078e0004 */
[----:B------:R-:W-:Y:S01]  /*7f60*/  F2FP.BF16.F32.PACK_AB R48, RZ, R48 ;  /* 0x00000030ff30723e */ /* 0x000fe200000010ff */
[----:B------:R-:W-:Y:S01]  /*7f70*/  @P4 IMAD.MOV.U32 R3, RZ, RZ, R5 ;  /* 0x000000ffff034224 */ /* 0x000fe200078e0005 */
[----:B------:R-:W-:Y:S01]  /*7f80*/  F2FP.BF16.F32.PACK_AB R49, RZ, R49 ;  /* 0x00000031ff31723e */ /* 0x000fe200000010ff */
[----:B------:R-:W-:Y:S01]  /*7f90*/  FMUL R58, R58, R8 ;  /* 0x000000083a3a7220 */ /* 0x000fe20000400000 */
[----:B------:R-:W-:Y:S01]  /*7fa0*/  F2FP.BF16.F32.PACK_AB R50, RZ, R50 ;  /* 0x00000032ff32723e */ /* 0x000fe200000010ff */
[-C--:B------:R-:W-:Y:S01]  /*7fb0*/  FMUL R59, R59, R8.reuse ;  /* 0x000000083b3b7220 */ /* 0x080fe20000400000 */
[----:B------:R0:W-:Y:S01]  /*7fc0*/  @P4 STG.E.U16 desc[UR12][R2.64+0xf0], R150 ;  /* 0x0000f09602004986 */ /* 0x0001e2000c10150c */
[----:B------:R-:W-:Y:S01]  /*7fd0*/  ISETP.GT.AND P4, PT, R0, RZ, P1 ;  /* 0x000000ff0000720c */ /* 0x000fe20000f84270 */
[-C--:B------:R-:W-:Y:S01]  /*7fe0*/  FMUL R60, R60, R8.reuse ;  /* 0x000000083c3c7220 */ /* 0x080fe20000400000 */
[----:B------:R-:W-:Y:S01]  /*7ff0*/  F2FP.BF16.F32.PACK_AB R51, RZ, R51 ;  /* 0x00000033ff33723e */ /* 0x000fe200000010ff */
[----:B------:R-:W-:Y:S01]  /*8000*/  @P3 STG.E.U16 desc[UR12][R4.64+0xf2], R151 ;  /* 0x0000f29704003986 */ /* 0x000fe2000c10150c */
[----:B------:R-:W-:Y:S01]  /*8010*/  IADD3 R6, P3, R10, R9, RZ ;  /* 0x000000090a067210 */ /* 0x000fe20007f7e0ff */
[----:B------:R-:W-:Y:S01]  /*8020*/  FMUL R61, R61, R8 ;  /* 0x000000083d3d7220 */ /* 0x000fe20000400000 */
[----:B------:R-:W-:Y:S01]  /*8030*/  F2FP.BF16.F32.PACK_AB R52, RZ, R52 ;  /* 0x00000034ff34723e */ /* 0x000fe200000010ff */
[----:B------:R-:W-:Y:S01]  /*8040*/  @P5 STG.E.U16 desc[UR12][R10.64+0x2], R25 ;  /* 0x000002190a005986 */ /* 0x000fe2000c10150c */
[C---:B------:R-:W-:Y:S01]  /*8050*/  ISETP.GT.AND P5, PT, R0.reuse, 0x9, P1 ;  /* 0x000000090000780c */ /* 0x040fe20000fa4270 */
[----:B------:R-:W-:Y:S01]  /*8060*/  IMAD.X R7, R11, 0x1, R7, P3 ;  /* 0x000000010b077824 */ /* 0x000fe200018e0607 */
        /* <DEDUP_REMOVED lines=13> */
[----:B0-----:R-:W-:Y:S01]  /*8140*/  @P3 IMAD.MOV.U32 R2, RZ, RZ, R6 ;  /* 0x000000ffff023224 */ /* 0x001fe200078e0006 */
[----:B------:R-:W-:Y:S01]  /*8150*/  F2FP.BF16.F32.PACK_AB R57, RZ, R57 ;  /* 0x00000039ff39723e */ /* 0x000fe200000010ff */
[----:B------:R-:W-:Y:S01]  /*8160*/  @P3 IMAD.MOV.U32 R3, RZ, RZ, R7 ;  /* 0x000000ffff033224 */ /* 0x000fe200078e0007 */
[----:B------:R-:W-:Y:S01]  /*8170*/  F2FP.BF16.F32.PACK_AB R58, RZ, R58 ;  /* 0x0000003aff3a723e */ /* 0x000fe200000010ff */
[-C--:B------:R-:W-:Y:S01]  /*8180*/  FMUL R66, R66, R8.reuse ;  /* 0x0000000842427220 */ /* 0x080fe20000400000 */
[----:B------:R-:W-:Y:S01]  /*8190*/  F2FP.BF16.F32.PACK_AB R59, RZ, R59 ;  /* 0x0000003bff3b723e */ /* 0x000fe200000010ff */
[-C--:B------:R-:W-:Y:S01]  /*81a0*/  FMUL R67, R67, R8.reuse ;  /* 0x0000000843437220 */ /* 0x080fe20000400000 */
[----:B------:R0:W-:Y:S01]  /*81b0*/  @P3 STG.E.U16 desc[UR12][R2.64+0x2], R27 ;  /* 0x0000021b02003986 */ /* 0x0001e2000c10150c */
        /* <DEDUP_REMOVED lines=21> */
[----:B------:R-:W-:Y:S01]  /*8310*/  FMUL R73, R73, R8 ;  /* 0x0000000849497220 */ /* 0x000fe20000400000 */
[----:B------:R-:W-:Y:S01]  /*8320*/  F2FP.BF16.F32.PACK_AB R65, RZ, R65 ;  /* 0x00000041ff41723e */ /* 0x000fe200000010ff */
[----:B------:R-:W-:Y:S01]  /*8330*/  @P5 STG.E.U16 desc[UR12][R10.64+0x22], R33 ;  /* 0x000022210a005986 */ /* 0x000fe2000c10150c */
[----:B------:R-:W-:Y:S01]  /*8340*/  ISETP.GT.AND P5, PT, R0, 0x19, P1 ;  /* 0x000000190000780c */ /* 0x000fe20000fa4270 */
[--C-:B0-----:R-:W-:Y:S01]  /*8350*/  @P2 IMAD.MOV.U32 R2, RZ, RZ, R12.reuse ;  /* 0x000000ffff022224 */ /* 0x101fe200078e000c */
[----:B------:R-:W-:Y:S01]  /*8360*/  F2FP.BF16.F32.PACK_AB R66, RZ, R66 ;  /* 0x00000042ff42723e */ /* 0x000fe200000010ff */
[--C-:B------:R-:W-:Y:S01]  /*8370*/  @P2 IMAD.MOV.U32 R3, RZ, RZ, R13.reuse ;  /* 0x000000ffff032224 */ /* 0x100fe200078e000d */
[----:B------:R-:W-:Y:S01]  /*8380*/  F2FP.BF16.F32.PACK_AB R67, RZ, R67 ;  /* 0x00000043ff43723e */ /* 0x000fe200000010ff */
[----:B------:R-:W-:Y:S01]  /*8390*/  FMUL R74, R74, R8 ;  /* 0x000000084a4a7220 */ /* 0x000fe20000400000 */
[----:B------:R-:W-:Y:S01]  /*83a0*/  F2FP.BF16.F32.PACK_AB R68, RZ, R68 ;  /* 0x00000044ff44723e */ /* 0x000fe200000010ff */
[-C--:B------:R-:W-:Y:S01]  /*83b0*/  FMUL R75, R75, R8.reuse ;  /* 0x000000084b4b7220 */ /* 0x080fe20000400000 */
[----:B------:R0:W-:Y:S01]  /*83c0*/  @P2 STG.E.U16 desc[UR12][R2.64+0x20], R34 ;  /* 0x0000202202002986 */ /* 0x0001e2000c10150c */
        /* <DEDUP_REMOVED lines=9> */
[----:B------:R-:W-:Y:S01]  /*8460*/  FMUL R80, R80, R8 ;  /* 0x0000000850507220 */ /* 0x000fe20000400000 */
[----:B------:R-:W-:Y:S01]  /*8470*/  F2FP.BF16.F32.PACK_AB R73, RZ, R73 ;  /* 0x00000049ff49723e */ /* 0x000fe200000010ff */
[--C-:B0-----:R-:W-:Y:S01]  /*8480*/  @P3 IMAD.MOV.U32 R2, RZ, RZ, R12.reuse ;  /* 0x000000ffff023224 */ /* 0x101fe200078e000c */
[----:B------:R-:W-:Y:S01]  /*8490*/  F2FP.BF16.F32.PACK_AB R74, RZ, R74 ;  /* 0x0000004aff4a723e */ /* 0x000fe200000010ff */
[--C-:B------:R-:W-:Y:S01]  /*84a0*/  @P3 IMAD.MOV.U32 R3, RZ, RZ, R13.reuse ;  /* 0x000000ffff033224 */ /* 0x100fe200078e000d */
[----:B------:R-:W-:Y:S01]  /*84b0*/  ISETP.GT.AND P6, PT, R0, 0x68, P0 ;  /* 0x000000680000780c */ /* 0x000fe200007c4270 */
[-C--:B------:R-:W-:Y:S01]  /*84c0*/  FMUL R81, R81, R8.reuse ;  /* 0x0000000851517220 */ /* 0x080fe20000400000 */
[----:B------:R-:W-:Y:S01]  /*84d0*/  F2FP.BF16.F32.PACK_AB R75, RZ, R75 ;  /* 0x0000004bff4b723e */ /* 0x000fe200000010ff */
[-C--:B------:R-:W-:Y:S01]  /*84e0*/  FMUL R82, R82, R8.reuse ;  /* 0x0000000852527220 */ /* 0x080fe20000400000 */
[----:B------:R0:W-:Y:S01]  /*84f0*/  @P3 STG.E.U16 desc[UR12][R2.64+0x22], R35 ;  /* 0x0000222302003986 */ /* 0x0001e2000c10150c */
        /* <DEDUP_REMOVED lines=17> */
[----:B------:R-:W-:Y:S01]  /*8610*/  FMUL R8, R87, R8 ;  /* 0x0000000857087220 */ /* 0x000fe20000400000 */
[----:B------:R0:W-:Y:S01]  /*8620*/  @P2 STG.E.U16 desc[UR12][R2.64+0x30], R38 ;  /* 0x0000302602002986 */ /* 0x0001e2000c10150c */
[----:B------:R-:W-:-:S02]  /*8630*/  ISETP.GT.AND P2, PT, R0, 0x20, P0 ;  /* 0x000000200000780c */ /* 0x000fc40000744270 */
[----:B------:R-:W-:Y:S02]  /*8640*/  F2FP.BF16.F32.PACK_AB R82, RZ, R82 ;  /* 0x00000052ff52723e */ /* 0x000fe400000010ff */
[----:B------:R-:W-:Y:S02]  /*8650*/  F2FP.BF16.F32.PACK_AB R83, RZ, R83 ;  /* 0x00000053ff53723e */ /* 0x000fe400000010ff */
[----:B------:R-:W-:Y:S02]  /*8660*/  F2FP.BF16.F32.PACK_AB R84, RZ, R84 ;  /* 0x00000054ff54723e */ /* 0x000fe400000010ff */
[----:B------:R-:W-:Y:S02]  /*8670*/  F2FP.BF16.F32.PACK_AB R85, RZ, R85 ;  /* 0x00000055ff55723e */ /* 0x000fe400000010ff */
[----:B------:R-:W-:Y:S01]  /*8680*/  F2FP.BF16.F32.PACK_AB R86, RZ, R86 ;  /* 0x00000056ff56723e */ /* 0x000fe200000010ff */
[----:B0-----:R-:W-:Y:S02]  /*8690*/  @P3 IMAD.MOV.U32 R2, RZ, RZ, R12 ;  /* 0x000000ffff023224 */ /* 0x001fe400078e000c */
[----:B------:R-:W-:-:S05]  /*86a0*/  @P3 IMAD.MOV.U32 R3, RZ, RZ, R13 ;  /* 0x000000ffff033224 */ /* 0x000fca00078e000d */
[----:B------:R0:W-:Y:S01]  /*86b0*/  @P3 STG.E.U16 desc[UR12][R2.64+0x32], R39 ;  /* 0x0000322702003986 */ /* 0x0001e2000c10150c */
[----:B------:R-:W-:-:S03]  /*86c0*/  ISETP.GT.AND P3, PT, R0, 0x21, P0 ;  /* 0x000000210000780c */ /* 0x000fc60000764270 */
[----:B------:R-:W-:Y:S01]  /*86d0*/  @P4 STG.E.U16 desc[UR12][R10.64+0x40], R40 ;  /* 0x000040280a004986 */ /* 0x000fe2000c10150c */
[----:B------:R-:W-:-:S03]  /*86e0*/  ISETP.GT.AND P4, PT, R0, 0x28, P1 ;  /* 0x000000280000780c */ /* 0x000fc60000f84270 */
[----:B------:R-:W-:Y:S01]  /*86f0*/  @P5 STG.E.U16 desc[UR12][R10.64+0x42], R41 ;  /* 0x000042290a005986 */ /* 0x000fe2000c10150c */
[----:B------:R-:W-:Y:S01]  /*8700*/  ISETP.GT.AND P5, PT, R0, 0x29, P1 ;  /* 0x000000290000780c */ /* 0x000fe20000fa4270 */
[----:B0-----:R-:W-:Y:S02]  /*8710*/  @P2 IMAD.MOV.U32 R2, RZ, RZ, R12 ;  /* 0x000000ffff022224 */ /* 0x001fe400078e000c */
[----:B------:R-:W-:-:S05]  /*8720*/  @P2 IMAD.MOV.U32 R3, RZ, RZ, R13 ;  /* 0x000000ffff032224 */ /* 0x000fca00078e000d */
[----:B------:R0:W-:Y:S01]  /*8730*/  @P2 STG.E.U16 desc[UR12][R2.64+0x40], R42 ;  /* 0x0000402a02002986 */ /* 0x0001e2000c10150c */
[----:B------:R-:W-:Y:S01]  /*8740*/  ISETP.GT.AND P2, PT, R0, 0x28, P0 ;  /* 0x000000280000780c */ /* 0x000fe20000744270 */
        /* <DEDUP_REMOVED lines=111> */
[C---:B------:R-:W-:Y:S02]  /*8e40*/  ISETP.GT.AND P3, PT, R0.reuse, 0x78, P1 ;  /* 0x000000780000780c */ /* 0x040fe40000f64270 */
[C---:B------:R-:W-:Y:S01]  /*8e50*/  ISETP.GT.AND P1, PT, R0.reuse, 0x79, P1 ;  /* 0x000000790000780c */ /* 0x040fe20000f24270 */
[----:B------:R-:W-:Y:S01]  /*8e60*/  @P4 STG.E.U16 desc[UR12][R10.64+0xe0], R80 ;  /* 0x0000e0500a004986 */ /* 0x000fe2000c10150c */
[C---:B------:R-:W-:Y:S02]  /*8e70*/  ISETP.GT.AND P4, PT, R0.reuse, 0x71, P0 ;  /* 0x000000710000780c */ /* 0x040fe40000784270 */
[----:B------:R-:W-:Y:S01]  /*8e80*/  ISETP.GT.AND P0, PT, R0, 0x79, P0 ;  /* 0x000000790000780c */ /* 0x000fe20000704270 */
[----:B------:R-:W-:Y:S01]  /*8e90*/  @P2 STG.E.U16 desc[UR12][R10.64+0xe2], R81 ;  /* 0x0000e2510a002986 */ /* 0x000fe2000c10150c */
[----:B0-----:R-:W-:Y:S02]  /*8ea0*/  @P5 IMAD.MOV.U32 R2, RZ, RZ, R12 ;  /* 0x000000ffff025224 */ /* 0x001fe400078e000c */
[----:B------:R-:W-:-:S05]  /*8eb0*/  @P5 IMAD.MOV.U32 R3, RZ, RZ, R13 ;  /* 0x000000ffff035224 */ /* 0x000fca00078e000d */
[----:B------:R0:W-:Y:S02]  /*8ec0*/  @P5 STG.E.U16 desc[UR12][R2.64+0xe0], R82 ;  /* 0x0000e05202005986 */ /* 0x0001e4000c10150c */
[----:B0-----:R-:W-:Y:S02]  /*8ed0*/  @P4 IMAD.MOV.U32 R2, RZ, RZ, R12 ;  /* 0x000000ffff024224 */ /* 0x001fe400078e000c */
[----:B------:R-:W-:-:S05]  /*8ee0*/  @P4 IMAD.MOV.U32 R3, RZ, RZ, R13 ;  /* 0x000000ffff034224 */ /* 0x000fca00078e000d */
[----:B------:R0:W-:Y:S04]  /*8ef0*/  @P4 STG.E.U16 desc[UR12][R2.64+0xe2], R83 ;  /* 0x0000e25302004986 */ /* 0x0001e8000c10150c */
[----:B------:R1:W-:Y:S04]  /*8f00*/  @P3 STG.E.U16 desc[UR12][R10.64+0xf0], R84 ;  /* 0x0000f0540a003986 */ /* 0x0003e8000c10150c */
[----:B------:R1:W-:Y:S01]  /*8f10*/  @P1 STG.E.U16 desc[UR12][R10.64+0xf2], R85 ;  /* 0x0000f2550a001986 */ /* 0x0003e2000c10150c */
[----:B0-----:R-:W-:Y:S02]  /*8f20*/  @P6 IMAD.MOV.U32 R2, RZ, RZ, R12 ;  /* 0x000000ffff026224 */ /* 0x001fe400078e000c */
[----:B------:R-:W-:-:S05]  /*8f30*/  @P6 IMAD.MOV.U32 R3, RZ, RZ, R13 ;  /* 0x000000ffff036224 */ /* 0x000fca00078e000d */
[----:B------:R1:W-:Y:S01]  /*8f40*/  @P6 STG.E.U16 desc[UR12][R2.64+0xf0], R86 ;  /* 0x0000f05602006986 */ /* 0x0003e2000c10150c */
[----:B------:R-:W-:Y:S05]  /*8f50*/  @!P0 EXIT ;  /* 0x000000000000894d */ /* 0x000fea0003800000 */
[----:B------:R-:W-:-:S05]  /*8f60*/  F2FP.BF16.F32.PACK_AB R8, RZ, R8 ;  /* 0x00000008ff08723e */ /* 0x000fca00000010ff */
[----:B------:R-:W-:Y:S01]  /*8f70*/  STG.E.U16 desc[UR12][R12.64+0xf2], R8 ;  /* 0x0000f2080c007986 */ /* 0x000fe2000c10150c */
[----:B------:R-:W-:Y:S05]  /*8f80*/  EXIT ;  /* 0x000000000000794d */ /* 0x000fea0003800000 */
.L_x_10:
[----:B------:R-:W-:-:S13]  /*8f90*/  ISETP.NE.AND P0, PT, R4, RZ, PT ;  /* 0x000000ff0400720c */ /* 0x000fda0003f05270 */
[----:B------:R-:W-:Y:S05]  /*8fa0*/  @P0 EXIT ;  /* 0x000000000000094d */ /* 0x000fea0003800000 */
[----:B------:R-:W-:Y:S01]  /*8fb0*/  ELECT P0, URZ, PT ;  /* 0x00000000003f782f */ /* 0x000fe20003800000 */
[----:B------:R-:W-:-:S12]  /*8fc0*/  BSSY B0, `(.L_x_273) ;  /* 0x000008c000007945 */ /* 0x000fd80003800000 */
[----:B------:R-:W-:Y:S05]  /*8fd0*/  @!P0 BRA `(.L_x_274) ;  /* 0x0000000800288947 */ /* 0x000fea0003800000 */
[----:B------:R-:W-:Y:S02]  /*8fe0*/  ISETP.GE.AND P0, PT, R2, 0x1, PT ;  /* 0x000000010200780c */ /* 0x000fe40003f06270 */
[----:B------:R-:W-:-:S04]  /*8ff0*/  SHF.R.S32.HI R3, RZ, 0x1f, R6 ;  /* 0x0000001fff037819 */ /* 0x000fc80000011406 */
[----:B------:R-:W-:-:S07]  /*9000*/  LEA.HI R4, R3, R6, RZ, 0x7 ;  /* 0x0000000603047211 */ /* 0x000fce00078f38ff */
[----:B------:R-:W-:Y:S05]  /*9010*/  @!P0 BRA `(.L_x_274) ;  /* 0x0000000800188947 */ /* 0x000fea0003800000 */
[----:B------:R-:W2:Y:S01]  /*9020*/  S2R R3, SR_CTAID.X ;  /* 0x0000000000037919 */ /* 0x000ea20000002500 */
[----:B------:R-:W-:Y:S01]  /*9030*/  LOP3.LUT R5, R4, 0xffffff80, RZ, 0xc0, !PT ;  /* 0xffffff8004057812 */ /* 0x000fe200078ec0ff */
[----:B------:R-:W-:Y:S01]  /*9040*/  ULDC UR4, c[0x0][0x384] ;  /* 0x0000e10000047ab9 */ /* 0x000fe20000000800 */
[C---:B------:R-:W-:Y:S01]  /*9050*/  LOP3.LUT P0, RZ, R6.reuse, 0x1f, RZ, 0xc0, !PT ;  /* 0x0000001f06ff7812 */ /* 0x040fe2000780c0ff */
[----:B------:R-:W3:Y:S01]  /*9060*/  S2R R7, SR_CTAID.Y ;  /* 0x0000000000077919 */ /* 0x000ee20000002600 */
[----:B------:R-:W-:Y:S01]  /*9070*/  ULDC UR5, c[0x0][0x388] ;  /* 0x0000e20000057ab9 */ /* 0x000fe20000000800 */
[----:B------:R-:W-:Y:S01]  /*9080*/  IMAD.IADD R5, R6, 0x1, -R5 ;  /* 0x0000000106057824 */ /* 0x000fe200078e0a05 */
[----:B------:R-:W-:Y:S01]  /*9090*/  LOP3.LUT R22, R0, 0x2, RZ, 0xfc, !PT ;  /* 0x0000000200167812 */ /* 0x000fe200078efcff */
[----:B------:R-:W-:Y:S01]  /*90a0*/  VIADD R23, R2, 0x1 ;  /* 0x0000000102177836 */ /* 0x000fe20000000000 */
[----:B01---5:R-:W-:Y:S01]  /*90b0*/  CS2R R8, SRZ ;  /* 0x0000000000087805 */ /* 0x023fe2000001ff00 */
[----:B------:R-:W-:Y:S01]  /*90c0*/  IMAD.MOV.U32 R4, RZ, RZ, RZ ;  /* 0x000000ffff047224 */ /* 0x000fe200078e00ff */
[----:B------:R-:W-:-:S02]  /*90d0*/  ISETP.NE.AND P1, PT, R5, RZ, PT ;  /* 0x000000ff0500720c */ /* 0x000fc40003f25270 */
[----:B------:R-:W-:Y:S01]  /*90e0*/  ISETP.NE.OR P0, PT, R5, RZ, !P0 ;  /* 0x000000ff0500720c */ /* 0x000fe20004705670 */
[----:B------:R-:W-:Y:S02]  /*90f0*/  IMAD.MOV.U32 R5, RZ, RZ, 0x1 ;  /* 0x00000001ff057424 */ /* 0x000fe400078e00ff */
[----:B--2---:R-:W-:-:S04]  /*9100*/  IMAD.SHL.U32 R18, R3, 0x80, RZ ;  /* 0x0000008003127824 */ /* 0x004fc800078e00ff */
[----:B------:R-:W-:-:S04]  /*9110*/  IMAD.HI.U32 R3, R18, UR4, RZ ;  /* 0x0000000412037c27 */ /* 0x000fc8000f8e00ff */
[----:B---3--:R-:W-:Y:S01]  /*9120*/  IMAD.SHL.U32 R17, R7, 0x80, RZ ;  /* 0x0000008007117824 */ /* 0x008fe200078e00ff */
[----:B------:R-:W-:Y:S02]  /*9130*/  CS2R R6, SRZ ;  /* 0x0000000000067805 */ /* 0x000fe4000001ff00 */
[----:B------:R-:W-:Y:S01]  /*9140*/  SHF.R.U32.HI R3, RZ, UR5, R3 ;  /* 0x00000005ff037c19 */ /* 0x000fe20008011603 */
[----:B------:R-:W-:-:S07]  /*9150*/  VIADD R19, R17, 0x40 ;  /* 0x0000004011137836 */ /* 0x000fce0000000000 */
.L_x_278:
[----:B------:R-:W0:Y:S01]  /*9160*/  S2R R11, SR_CgaCtaId ;  /* 0x00000000000b7919 */ /* 0x000e220000008800 */
[----:B------:R-:W-:-:S04]  /*9170*/  MOV R10, 0x400 ;  /* 0x00000400000a7802 */ /* 0x000fc80000000f00 */
[----:B0-----:R-:W-:Y:S02]  /*9180*/  LEA R15, R11, R10, 0x18 ;  /* 0x0000000a0b0f7211 */ /* 0x001fe400078ec0ff */
[----:B------:R-:W-:-:S03]  /*9190*/  SHF.L.U32 R10, R5, 0x1f, RZ ;  /* 0x0000001f050a7819 */ /* 0x000fc600000006ff */
[----:B------:R-:W-:-:S07]  /*91a0*/  IMAD R13, R4, 0x8, R15 ;  /* 0x00000008040d7824 */ /* 0x000fce00078e020f */
.L_x_275:
[----:B0-----:R0:W1:Y:S02]  /*91b0*/  SYNCS.PHASECHK.TRANS64.TRYWAIT P2, [R13+URZ+0x38070], R10 ;  /* 0x0380700a0d0075a7 */ /* 0x001064000804017f */
[----:B-1----:R-:W-:Y:S05]  /*91c0*/  @!P2 NANOSLEEP.SYNCS 0x989680 ;  /* 0x009896800000a95d */ /* 0x002fea0003900000 */
[----:B------:R-:W1:Y:S02]  /*91d0*/  @!P2 SYNCS.PHASECHK.TRANS64 P2, [R13+URZ+0x38070], R10 ;  /* 0x0380700a0d00a5a7 */ /* 0x000e64000804007f */
[----:B-1----:R-:W-:Y:S05]  /*91e0*/  @!P2 BRA `(.L_x_275) ;  /* 0xfffffffc00f0a947 */ /* 0x002fea000383ffff */
[----:B0-----:R-:W0:Y:S02]  /*91f0*/  @!P1 LDC R10, c[0x0][0x580] ;  /* 0x00016000ff0a9b82 */ /* 0x001e240000000800 */
[----:B0-----:R0:W-:Y:S02]  /*9200*/  @!P1 SYNCS.ARRIVE.TRANS64 RZ, [R13+URZ+0x38000], R10 ;  /* 0x0380000a0dff99a7 */ /* 0x0011e4000800003f */
[----:B0-----:R-:W-:-:S04]  /*9210*/  PRMT R10, R22, 0x9910, RZ ;  /* 0x00009910160a7816 */ /* 0x001fc800000000ff */
[----:B------:R-:W-:-:S13]  /*9220*/  ISETP.NE.AND P2, PT, R10, 0x2, PT ;  /* 0x000000020a00780c */ /* 0x000fda0003f45270 */
[----:B------:R-:W-:Y:S05]  /*9230*/  @P2 BRA `(.L_x_276) ;  /* 0x0000000000042947 */ /* 0x000fea0003800000 */
[----:B------:R-:W-:Y:S01]  /*9240*/  BPT.TRAP 0x1 ;  /* 0x000000040000795c */ /* 0x000fe20000300000 */
.L_x_276:
[----:B------:R-:W-:Y:S05]  /*9250*/  @P0 BRA `(.L_x_277) ;  /* 0x0000000000040947 */ /* 0x000fea0003800000 */
[----:B------:R-:W-:Y:S01]  /*9260*/  BPT.TRAP 0x1 ;  /* 0x000000040000795c */ /* 0x000fe20000300000 */
.L_x_277:
[----:B------:R-:W0:Y:S01]  /*9270*/  LDC R11, c[0x0][0x380] ;  /* 0x0000e000ff0b7b82 */ /* 0x000e220000000800 */
[----:B------:R-:W-:Y:S01]  /*9280*/  R2UR UR4, R3 ;  /* 0x00000000030472ca */ /* 0x000fe200000e0000 */
[----:B------:R-:W-:Y:S01]  /*9290*/  ULDC UR18, c[0x0][0x38c] ;  /* 0x0000e30000127ab9 */ /* 0x000fe20000000800 */
[----:B------:R-:W-:Y:S01]  /*92a0*/  R2UR UR16, R18 ;  /* 0x00000000121072ca */ /* 0x000fe200000e0000 */
[----:B------:R-:W-:Y:S01]  /*92b0*/  UISETP.NE.AND UP0, UPT, UR18, 0x1, UPT ;  /* 0x000000011200788c */ /* 0x000fe2000bf05270 */
[----:B------:R-:W-:Y:S01]  /*92c0*/  R2UR UR10, R15 ;  /* 0x000000000f0a72ca */ /* 0x000fe200000e0000 */
[----:B------:R-:W-:Y:S01]  /*92d0*/  ULDC UR19, c[0x0][0x398] ;  /* 0x0000e60000137ab9 */ /* 0x000fe20000000800 */
[----:B------:R-:W-:Y:S01]  /*92e0*/  R2UR UR25, R13 ;  /* 0x000000000d1972ca */ /* 0x000fe200000e0000 */
[----:B------:R-:W1:Y:S01]  /*92f0*/  LDC.64 R14, c[0x0][0x3d0] ;  /* 0x0000f400ff0e7b82 */ /* 0x000e620000000a00 */
[----:B------:R-:W-:Y:S01]  /*9300*/  R2UR UR24, R4 ;  /* 0x00000000041872ca */ /* 0x000fe200000e0000 */
[----:B------:R-:W-:Y:S01]  /*9310*/  ULDC UR31, c[0x0][0x3ec] ;  /* 0x0000fb00001f7ab9 */ /* 0x000fe20000000800 */
[----:B------:R-:W-:Y:S01]  /*9320*/  R2UR UR26, R8 ;  /* 0x00000000081a72ca */ /* 0x000fe200000e0000 */
[----:B------:R-:W-:Y:S01]  /*9330*/  ULDC.64 UR8, c[0x0][0x3c0] ;  /* 0x0000f00000087ab9 */ /* 0x000fe20000000a00 */
[----:B------:R-:W-:Y:S01]  /*9340*/  R2UR UR20, R9 ;  /* 0x00000000091472ca */ /* 0x000fe200000e0000 */
[----:B------:R-:W-:Y:S01]  /*9350*/  ULDC.64 UR32, c[0x0][0x198] ;  /* 0x0000660000207ab9 */ /* 0x000fe20000000a00 */
[----:B------:R-:W-:Y:S01]  /*9360*/  @UP0 ULDC.64 UR6, c[0x0][0x390] ;  /* 0x0000e40000060ab9 */ /* 0x000fe20000000a00 */
[----:B------:R-:W2:Y:S01]  /*9370*/  LDC.64 R12, c[0x0][0x3f8] ;  /* 0x0000fe00ff0c7b82 */ /* 0x000ea20000000a00 */
[----:B------:R-:W-:Y:S01]  /*9380*/  VIADD R23, R23, 0xffffffff ;  /* 0xffffffff17177836 */ /* 0x000fe20000000000 */
[----:B------:R-:W-:Y:S01]  /*9390*/  R2UR UR21, R7 ;  /* 0x00000000071572ca */ /* 0x000fe200000e0000 */
[----:B------:R-:W-:Y:S01]  /*93a0*/  ULDC.64 UR28, c[0x0][0x3f0] ;  /* 0x0000fc00001c7ab9 */ /* 0x000fe20000000a00 */
[----:B------:R-:W-:Y:S01]  /*93b0*/  R2UR UR22, R6 ;  /* 0x00000000061672ca */ /* 0x000fe200000e0000 */
[----:B------:R-:W-:Y:S01]  /*93c0*/  UIADD3 UR25, UR25, 0x38000, URZ ;  /* 0x0003800019197890 */ /* 0x000fe2000fffe03f */
[----:B------:R-:W-:Y:S01]  /*93d0*/  ISETP.GT.AND P6, PT, R23, 0x1, PT ;  /* 0x000000011700780c */ /* 0x000fe20003fc4270 */
[----:B------:R-:W-:Y:S01]  /*93e0*/  ULEA UR24, UR24, UR10, 0xd ;  /* 0x0000000a18187291 */ /* 0x000fe2000f8e683f */
[----:B0-----:R-:W-:Y:S01]  /*93f0*/  ISETP.NE.AND P2, PT, R11, 0x1, PT ;  /* 0x000000010b00780c */ /* 0x001fe20003f45270 */
[----:B------:R-:W0:Y:S01]  /*9400*/  LDC R16, c[0x0][0x400] ;  /* 0x00010000ff107b82 */ /* 0x000e220000000800 */
[----:B------:R-:W-:Y:S01]  /*9410*/  USHF.L.U32 UR26, UR26, 0x5, URZ ;  /* 0x000000051a1a7899 */ /* 0x000fe2000800063f */
[----:B------:R-:W-:Y:S01]  /*9420*/  VIADD R4, R4, 0x1 ;  /* 0x0000000104047836 */ /* 0x000fe20000000000 */
[----:B------:R-:W-:Y:S01]  /*9430*/  UMOV UR34, 0x0 ;  /* 0x0000000000227882 */ /* 0x000fe20000000000 */
[----:B------:R-:W-:Y:S01]  /*9440*/  UMOV UR35, 0x10000000 ;  /* 0x1000000000237882 */ /* 0x000fe20000000000 */
[----:B------:R-:W-:Y:S01]  /*9450*/  UMOV UR12, UR20 ;  /* 0x00000014000c7c82 */ /* 0x000fe20008000000 */
[----:B------:R-:W-:Y:S01]  /*9460*/  UMOV UR13, UR21 ;  /* 0x00000015000d7c82 */ /* 0x000fe20008000000 */
[----:B------:R-:W-:Y:S01]  /*9470*/  ISETP.NE.AND P5, PT, R4, 0xe, PT ;  /* 0x0000000e0400780c */ /* 0x000fe20003fa5270 */
[----:B------:R-:W3:Y:S01]  /*9480*/  LDC.64 R20, c[0x0][0x3e0] ;  /* 0x0000f800ff147b82 */ /* 0x000ee20000000a00 */
[----:B------:R-:W-:-:S02]  /*9490*/  UMOV UR14, UR22 ;  /* 0x00000016000e7c82 */ /* 0x000fc40008000000 */
[----:B------:R-:W-:Y:S01]  /*94a0*/  SEL R4, R4, RZ, P5 ;  /* 0x000000ff04047207 */ /* 0x000fe20002800000 */
[----:B------:R-:W-:-:S05]  /*94b0*/  @P2 IMAD.U32 R10, RZ, RZ, UR4 ;  /* 0x00000004ff0a2e24 */ /* 0x000fca000f8e00ff */
[----:B------:R-:W-:Y:S01]  /*94c0*/  @P2 R2UR UR16, R10 ;  /* 0x000000000a1022ca */ /* 0x000fe200000e0000 */
[----:B------:R-:W-:-:S05]  /*94d0*/  VIADD R10, R8, 0x1 ;  /* 0x00000001080a7836 */ /* 0x000fca0000000000 */
[----:B------:R-:W-:-:S07]  /*94e0*/  ISETP.NE.AND P2, PT, R10, UR15, PT ;  /* 0x0000000f0a007c0c */ /* 0x000fce000bf45270 */
[----:B------:R-:W-:Y:S02]  /*94f0*/  UIMAD.WIDE.U32 UR4, UR16, UR6, URZ ;  /* 0x00000006100472a5 */ /* 0x000fe4000f8e003f */
[----:B------:R-:W-:Y:S02]  /*9500*/  UIADD3 UR4, -UR16, URZ, URZ ;  /* 0x0000003f10047290 */ /* 0x000fe4000fffe13f */
[----:B------:R-:W-:Y:S01]  /*9510*/  UMOV UR17, UR16 ;  /* 0x0000001000117c82 */ /* 0x000fe20008000000 */
[----:B------:R-:W-:Y:S02]  /*9520*/  @UP0 USHF.R.U32.HI UR17, URZ, UR7, UR5 ;  /* 0x000000073f110299 */ /* 0x000fe40008011605 */
[----:B------:R-:W-:Y:S01]  /*9530*/  UISETP.NE.AND UP0, UPT, UR19, 0x1, UPT ;  /* 0x000000011300788c */ /* 0x000fe2000bf05270 */
[----:B------:R-:W-:Y:S01]  /*9540*/  IMAD R8, R11, UR4, R18 ;  /* 0x000000040b087c24 */ /* 0x000fe2000f8e0212 */
[----:B------:R-:W-:Y:S01]  /*9550*/  ULDC.64 UR6, c[0x0][0x3c8] ;  /* 0x0000f20000067ab9 */ /* 0x000fe20000000a00 */
[C---:B------:R-:W-:Y:S01]  /*9560*/  VIADD R11, R9.reuse, 0x1 ;  /* 0x00000001090b7836 */ /* 0x040fe20000000000 */
[----:B------:R-:W-:Y:S01]  /*9570*/  UIADD3 UR23, -UR17, URZ, URZ ;  /* 0x0000003f11177290 */ /* 0x000fe2000fffe13f */
[----:B------:R-:W-:Y:S01]  /*9580*/  @P2 IMAD.MOV R11, RZ, RZ, R9 ;  /* 0x000000ffff0b2224 */ /* 0x000fe200078e0209 */
[----:B------:R-:W-:Y:S01]  /*9590*/  R2UR UR27, R8 ;  /* 0x00000000081b72ca */ /* 0x000fe200000e0000 */
[----:B--2---:R-:W-:Y:S01]  /*95a0*/  IMAD R9, R9, UR7, R12 ;  /* 0x0000000709097c24 */ /* 0x004fe2000f8e020c */
[----:B------:R-:W-:Y:S01]  /*95b0*/  UMOV UR30, UR17 ;  /* 0x00000011001e7c82 */ /* 0x000fe20008000000 */
[----:B-1----:R-:W-:Y:S01]  /*95c0*/  IMAD R8, R7, R14, R13 ;  /* 0x0000000e07087224 */ /* 0x002fe200078e020d */
[----:B---3--:R-:W-:Y:S01]  /*95d0*/  ISETP.NE.AND P3, PT, R11, R20, PT ;  /* 0x000000140b00720c */ /* 0x008fe20003f65270 */
[----:B------:R-:W-:Y:S01]  /*95e0*/  @UP0 ULDC UR10, c[0x0][0x39c] ;  /* 0x0000e700000a0ab9 */ /* 0x000fe20000000800 */
[----:B------:R-:W-:Y:S01]  /*95f0*/  @UP0 ULDC UR7, c[0x0][0x3a0] ;  /* 0x0000e80000070ab9 */ /* 0x000fe20000000800 */
[----:B------:R-:W-:Y:S01]  /*9600*/  IMAD.U32 R9, R8, 0x20, R9 ;  /* 0x0000002008097824 */ /* 0x000fe200078e0009 */
[----:B------:R-:W-:Y:S01]  /*9610*/  UIMAD.WIDE.U32 UR10, UR17, UR10, URZ ;  /* 0x0000000a110a72a5 */ /* 0x000fe2000f8e003f */
[----:B0-----:R-:W-:Y:S01]  /*9620*/  IMAD R8, R6, R15, R16 ;  /* 0x0000000f06087224 */ /* 0x001fe200078e0210 */
[----:B------:R-:W-:Y:S01]  /*9630*/  UIADD3 UR4, UP1, UR32, 0xf0, URZ ;  /* 0x000000f020047890 */ /* 0x000fe2000ff3e03f */
[----:B------:R-:W-:Y:S01]  /*9640*/  VIADD R12, R7, 0x1 ;  /* 0x00000001070c7836 */ /* 0x000fe20000000000 */
[----:B------:R-:W-:Y:S01]  /*9650*/  @UP0 USHF.R.U32.HI UR30, URZ, UR7, UR11 ;  /* 0x000000073f1e0299 */ /* 0x000fe2000801160b */
[----:B------:R-:W-:Y:S01]  /*9660*/  IMAD.U32 R8, R8, 0x400, R9 ;  /* 0x0000040008087824 */ /* 0x000fe200078e0009 */
[----:B------:R-:W-:Y:S01]  /*9670*/  UIMAD UR27, UR27, UR8, UR31 ;  /* 0x000000081b1b72a4 */ /* 0x000fe2000f8e021f */
[----:B------:R-:W-:Y:S01]  /*9680*/  R2UR UR10, R19 ;  /* 0x00000000130a72ca */ /* 0x000fe200000e0000 */
[----:B------:R-:W-:Y:S01]  /*9690*/  UIADD3 UR7, -UR30, URZ, URZ ;  /* 0x0000003f1e077290 */ /* 0x000fe2000fffe13f */
[----:B------:R-:W-:Y:S01]  /*96a0*/  @P3 IMAD.MOV R12, RZ, RZ, R7 ;  /* 0x000000ffff0c3224 */ /* 0x000fe200078e0207 */
[----:B------:R-:W-:Y:S01]  /*96b0*/  R2UR UR11, R8 ;  /* 0x00000000080b72ca */ /* 0x000fe200000e0000 */
[----:B------:R-:W-:Y:S01]  /*96c0*/  UIMAD UR8, UR18, UR23, UR16 ;  /* 0x00000017120872a4 */ /* 0x000fe2000f8e0210 */
[----:B------:R-:W-:Y:S01]  /*96d0*/  R2UR UR18, R17 ;  /* 0x00000000111272ca */ /* 0x000fe200000e0000 */
[----:B------:R-:W-:Y:S01]  /*96e0*/  UIMAD UR7, UR19, UR7, UR17 ;  /* 0x00000007130772a4 */ /* 0x000fe2000f8e0211 */
[----:B------:R-:W-:Y:S01]  /*96f0*/  ISETP.NE.AND P4, PT, R12, R21, PT ;  /* 0x000000150c00720c */ /* 0x000fe20003f85270 */
[----:B------:R-:W-:Y:S01]  /*9700*/  UIADD3 UR32, UP2, UR32, 0x270, URZ ;  /* 0x0000027020207890 */ /* 0x000fe2000ff5e03f */
[----:B------:R-:W-:Y:S01]  /*9710*/  SEL R8, RZ, 0x1, P5 ;  /* 0x00000001ff087807 */ /* 0x000fe20002800000 */
[----:B------:R-:W-:Y:S01]  /*9720*/  UIMAD UR29, UR7, UR6, UR29 ;  /* 0x00000006071d72a4 */ /* 0x000fe2000f8e021d */
[----:B------:R-:W-:Y:S01]  /*9730*/  VIADD R13, R6, 0x1 ;  /* 0x00000001060d7836 */ /* 0x000fe20000000000 */
[----:B------:R-:W-:Y:S01]  /*9740*/  UIADD3.X UR5, URZ, UR33, URZ, UP1, !UPT ;  /* 0x000000213f057290 */ /* 0x000fe20008ffe43f */
[----:B------:R-:W-:Y:S01]  /*9750*/  LOP3.LUT R5, R5, R8, RZ, 0x3c, !PT ;  /* 0x0000000805057212 */ /* 0x000fe200078e3cff */
[----:B------:R-:W-:Y:S01]  /*9760*/  UIMAD UR28, UR8, UR9, UR28 ;  /* 0x00000009081c72a4 */ /* 0x000fe2000f8e021c */
[----:B------:R-:W-:Y:S01]  /*9770*/  SEL R8, R10, RZ, P2 ;  /* 0x000000ff0a087207 */ /* 0x000fe20001000000 */
[----:B------:R-:W-:Y:S01]  /*9780*/  UPRMT UR6, UR11, 0x5410, URZ ;  /* 0x000054100b067896 */ /* 0x000fe2000800003f */
[----:B------:R-:W-:Y:S01]  /*9790*/  SEL R9, R11, RZ, P3 ;  /* 0x000000ff0b097207 */ /* 0x000fe20001800000 */
[----:B------:R-:W-:Y:S01]  /*97a0*/  UIADD3.X UR33, URZ, UR33, URZ, UP2, !UPT ;  /* 0x000000213f217290 */ /* 0x000fe200097fe43f */
[----:B------:R-:W-:Y:S01]  /*97b0*/  SEL R7, R12, RZ, P4 ;  /* 0x000000ff0c077207 */ /* 0x000fe20002000000 */
[----:B------:R-:W-:Y:S01]  /*97c0*/  UIADD3 UR16, UR24, 0x1c000, URZ ;  /* 0x0001c00018107890 */ /* 0x000fe2000fffe03f */
[----:B------:R-:W-:Y:S01]  /*97d0*/  @P4 IMAD.MOV R13, RZ, RZ, R6 ;  /* 0x000000ffff0d4224 */ /* 0x000fe200078e0206 */
[----:B------:R-:W-:Y:S01]  /*97e0*/  UIADD3 UR8, UR24, 0x1d000, URZ ;  /* 0x0001d00018087890 */ /* 0x000fe2000fffe03f */
[----:B------:R-:W-:Y:S01]  /*97f0*/  UMOV UR17, UR25 ;  /* 0x0000001900117c82 */ /* 0x000fe20008000000 */
[----:B------:R-:W-:Y:S01]  /*9800*/  UMOV UR19, UR26 ;  /* 0x0000001a00137c82 */ /* 0x000fe20008000000 */
[----:B------:R-:W-:Y:S01]  /*9810*/  UMOV UR9, UR25 ;  /* 0x0000001900097c82 */ /* 0x000fe20008000000 */
[----:B------:R2:W-:Y:S01]  /*9820*/  UTMALDG.5D.IM2COL [UR24], [UR4], UR6 ;  /* 0x00000018040073b4 */ /* 0x0005e20008060006 */
[----:B------:R-:W-:Y:S01]  /*9830*/  UMOV UR11, UR26 ;  /* 0x0000001a000b7c82 */ /* 0x000fe20008000000 */
[----:B------:R-:W-:Y:S01]  /*9840*/  IMAD.MOV.U32 R6, RZ, RZ, R13 ;  /* 0x000000ffff067224 */ /* 0x000fe200078e000d */
[----:B------:R2:W-:Y:S02]  /*9850*/  UTMALDG.5D [UR16], [UR32], desc[UR34] ;  /* 0x00002210200075b4 */ /* 0x0005e40008021000 */
[----:B------:R2:W-:Y:S02]  /*9860*/  UTMALDG.5D [UR8], [UR32], desc[UR34] ;  /* 0x00002208200075b4 */ /* 0x0005e40008021000 */
[----:B--2---:R-:W-:Y:S05]  /*9870*/  @P6 BRA `(.L_x_278) ;  /* 0xfffffff800386947 */ /* 0x004fea000383ffff */
.L_x_274:
[----:B------:R-:W-:Y:S05]  /*9880*/  BSYNC B0 ;  /* 0x0000000000007941 */ /* 0x000fea0003800000 */
.L_x_273:
[----:B------:R-:W-:Y:S01]  /*9890*/  ISETP.GE.U32.AND P0, PT, R2, 0xe, PT ;  /* 0x0000000e0200780c */ /* 0x000fe20003f06070 */
[----:B------:R-:W-:-:S12]  /*98a0*/  IMAD.MOV.U32 R3, RZ, RZ, 0x1 ;  /* 0x00000001ff037424 */ /* 0x000fd800078e00ff */
[----:B------:R-:W-:Y:S05]  /*98b0*/  @!P0 BRA `(.L_x_279) ;  /* 0x00000000001c8947 */ /* 0x000fea0003800000 */
[----:B------:R-:W-:-:S05]  /*98c0*/  SHF.R.U32.HI R4, RZ, 0x1, R2 ;  /* 0x00000001ff047819 */ /* 0x000fca0000011602 */
[----:B------:R-:W-:-:S05]  /*98d0*/  IMAD.WIDE.U32 R4, R4, -0x6db6db6d, RZ ;  /* 0x9249249304047825 */ /* 0x000fca00078e00ff */
[----:B------:R-:W-:-:S04]  /*98e0*/  SHF.R.U32.HI R3, RZ, 0x2, R5 ;  /* 0x00000002ff037819 */ /* 0x000fc80000011605 */
[----:B------:R-:W-:-:S04]  /*98f0*/  LOP3.LUT R3, R3, 0x1, RZ, 0xc0, !PT ;  /* 0x0000000103037812 */ /* 0x000fc800078ec0ff */
[----:B------:R-:W-:-:S04]  /*9900*/  ISETP.NE.U32.AND P0, PT, R3, 0x1, PT ;  /* 0x000000010300780c */ /* 0x000fc80003f05070 */
[----:B------:R-:W-:-:S04]  /*9910*/  ISETP.NE.U32.AND.EX P0, PT, RZ, RZ, PT, P0 ;  /* 0x000000ffff00720c */ /* 0x000fc80003f05100 */
[----:B------:R-:W-:-:S09]  /*9920*/  SEL R3, RZ, 0x1, !P0 ;  /* 0x00000001ff037807 */ /* 0x000fd20004000000 */
.L_x_279:
[----:B------:R-:W-:Y:S05]  /*9930*/  WARPSYNC.ALL ;  /* 0x0000000000007948 */ /* 0x000fea0003800000 */
[----:B------:R-:W-:-:S13]  /*9940*/  ELECT P0, URZ, PT ;  /* 0x00000000003f782f */ /* 0x000fda0003800000 */
[----:B------:R-:W-:Y:S05]  /*9950*/  @!P0 EXIT ;  /* 0x000000000000894d */ /* 0x000fea0003800000 */
[----:B------:R-:W-:-:S04]  /*9960*/  LOP3.LUT R0, R0, 0x2, RZ, 0xfc, !PT ;  /* 0x0000000200007812 */ /* 0x000fc800078efcff */
[----:B------:R-:W-:-:S13]  /*9970*/  ISETP.NE.AND P0, PT, R0, 0x3, PT ;  /* 0x000000030000780c */ /* 0x000fda0003f05270 */
[----:B------:R-:W-:Y:S05]  /*9980*/  @!P0 BRA `(.L_x_280) ;  /* 0x0000000000048947 */ /* 0x000fea0003800000 */
[----:B------:R-:W-:Y:S01]  /*9990*/  BPT.TRAP 0x1 ;  /* 0x000000040000795c */ /* 0x000fe20000300000 */
.L_x_280:
[----:B------:R-:W2:Y:S01]  /*99a0*/  S2R R7, SR_CgaCtaId ;  /* 0x0000000000077919 */ /* 0x000ea20000008800 */
[----:B------:R-:W-:Y:S02]  /*99b0*/  SHF.R.U32.HI R4, RZ, 0x1, R2 ;  /* 0x00000001ff047819 */ /* 0x000fe40000011602 */
[----:B------:R-:W-:-:S03]  /*99c0*/  MOV R0, 0x400 ;  /* 0x0000040000007802 */ /* 0x000fc60000000f00 */
[----:B------:R-:W-:-:S05]  /*99d0*/  IMAD.WIDE.U32 R4, R4, -0x6db6db6d, RZ ;  /* 0x9249249304047825 */ /* 0x000fca00078e00ff */
[----:B------:R-:W-:-:S05]  /*99e0*/  SHF.R.U32.HI R5, RZ, 0x2, R5 ;  /* 0x00000002ff057819 */ /* 0x000fca0000011605 */
[----:B------:R-:W-:Y:S01]  /*99f0*/  IMAD R2, R5, -0xe, R2 ;  /* 0xfffffff205027824 */ /* 0x000fe200078e0202 */
[----:B--2---:R-:W-:Y:S02]  /*9a00*/  LEA R0, R7, R0, 0x18 ;  /* 0x0000000007007211 */ /* 0x004fe400078ec0ff */
[----:B------:R-:W-:-:S03]  /*9a10*/  SHF.L.U32 R7, R3, 0x1f, RZ ;  /* 0x0000001f03077819 */ /* 0x000fc600000006ff */
[----:B------:R-:W-:-:S04]  /*9a20*/  VIADD R5, R0, 0x38070 ;  /* 0x0003807000057836 */ /* 0x000fc80000000000 */
[----:B------:R-:W-:-:S07]  /*9a30*/  IMAD R0, R2, 0x8, R5 ;  /* 0x0000000802007824 */ /* 0x000fce00078e0205 */
.L_x_281:
[----:B--2---:R2:W3:Y:S02]  /*9a40*/  SYNCS.PHASECHK.TRANS64.TRYWAIT P0, [R0+URZ], R7 ;  /* 0x00000007000075a7 */ /* 0x0044e4000800017f */
[----:B---3--:R-:W-:Y:S05]  /*9a50*/  @!P0 NANOSLEEP.SYNCS 0x989680 ;  /* 0x009896800000895d */ /* 0x008fea0003900000 */
[----:B------:R-:W3:Y:S02]  /*9a60*/  @!P0 SYNCS.PHASECHK.TRANS64 P0, [R0+URZ], R7 ;  /* 0x00000007000085a7 */ /* 0x000ee4000800007f */
[----:B---3--:R-:W-:Y:S05]  /*9a70*/  @!P0 BRA `(.L_x_281) ;  /* 0xfffffffc00f08947 */ /* 0x008fea000383ffff */
[----:B------:R-:W-:-:S05]  /*9a80*/  VIADD R2, R2, 0x1 ;  /* 0x0000000102027836 */ /* 0x000fca0000000000 */
[----:B------:R-:W-:-:S04]  /*9a90*/  ISETP.NE.AND P0, PT, R2, 0xe, PT ;  /* 0x0000000e0200780c */ /* 0x000fc80003f05270 */
[----:B--2---:R-:W-:Y:S02]  /*9aa0*/  SEL R0, RZ, 0x1, P0 ;  /* 0x00000001ff007807 */ /* 0x004fe40000000000 */
[----:B------:R-:W-:Y:S02]  /*9ab0*/  SEL R2, R2, RZ, P0 ;  /* 0x000000ff02027207 */ /* 0x000fe40000000000 */
[----:B------:R-:W-:-:S03]  /*9ac0*/  LOP3.LUT R7, R3, R0, RZ, 0x3c, !PT ;  /* 0x0000000003077212 */ /* 0x000fc600078e3cff */
[----:B------:R-:W-:Y:S01]  /*9ad0*/  IMAD R0, R2, 0x8, R5 ;  /* 0x0000000802007824 */ /* 0x000fe200078e0205 */
[----:B------:R-:W-:-:S07]  /*9ae0*/  SHF.L.U32 R3, R7, 0x1f, RZ ;  /* 0x0000001f07037819 */ /* 0x000fce00000006ff */
.L_x_282:
        /* <DEDUP_REMOVED lines=11> */
.L_x_283:
        /* <DEDUP_REMOVED lines=11> */
.L_x_284:
        /* <DEDUP_REMOVED lines=11> */
.L_x_285:
        /* <DEDUP_REMOVED lines=11> */
.L_x_286:
        /* <DEDUP_REMOVED lines=11> */
.L_x_287:
        /* <DEDUP_REMOVED lines=11> */
.L_x_288:
        /* <DEDUP_REMOVED lines=11> */
.L_x_289:
        /* <DEDUP_REMOVED lines=11> */
.L_x_290:
        /* <DEDUP_REMOVED lines=11> */
.L_x_291:
        /* <DEDUP_REMOVED lines=11> */
.L_x_292:
        /* <DEDUP_REMOVED lines=11> */
.L_x_293:
        /* <DEDUP_REMOVED lines=11> */
.L_x_294:
[----:B--2---:R2:W3:Y:S02]  /*a330*/  SYNCS.PHASECHK.TRANS64.TRYWAIT P0, [R2+URZ], R3 ;  /* 0x00000003020075a7 */ /* 0x0044e4000800017f */
[----:B---3--:R-:W-:Y:S05]  /*a340*/  @!P0 NANOSLEEP.SYNCS 0x989680 ;  /* 0x009896800000895d */ /* 0x008fea0003900000 */
[----:B------:R-:W3:Y:S02]  /*a350*/  @!P0 SYNCS.PHASECHK.TRANS64 P0, [R2+URZ], R3 ;  /* 0x00000003020085a7 */ /* 0x000ee4000800007f */
[----:B---3--:R-:W-:Y:S05]  /*a360*/  @P0 EXIT ;  /* 0x000000000000094d */ /* 0x008fea0003800000 */
[----:B------:R-:W-:Y:S05]  /*a370*/  BRA `(.L_x_294) ;  /* 0xfffffffc00ec7947 */ /* 0x000fea000383ffff */
.L_x_295:
[----:B------:R-:W-:-:S00]  /*a380*/  BRA `(.L_x_295) ;  /* 0xfffffffc00fc7947 */ /* 0x000fc0000383ffff */
[----:B------:R-:W-:-:S00]  /*a390*/  NOP ;  /* 0x0000000000007918 */ /* 0x000fc00000000000 */
        /* <DEDUP_REMOVED lines=14> */
.L_x_296:


//--------------------- .nv.shared._ZN7cutlass13device_kernelINS_4conv6kernel13ConvUniversalINS1_16ConvProblemShapeILNS1_8OperatorE1ELi3EEENS1_10collective14CollectiveConvINS1_46MainloopSm90TmaGmmaWarpSpecializedImplicitGemmILS5_1ELi14ELi3EN4cute5tupleIJNSA_1CILi1EEESD_SD_EEENS1_36KernelImplicitTmaWarpSpecializedSm90ELi1EEENSB_IJNSC_ILi128EEESH_NSB_IJNSC_ILi32EEEEEEEEENS_10bfloat16_tESL_NSA_8TiledMMAINSA_8MMA_AtomIJNSA_4SM904GMMA28MMA_64x128x16_F32BF16BF16_SSILNSP_5MajorE0ELSR_1ELNSP_7ScaleInE1ELSS_1EEEEEENSA_6LayoutISE_NSB_IJNSC_ILi0EEESW_SW_EEEEENSB_IJNSA_10UnderscoreESZ_SZ_EEEEENS7_6detail26Sm90ImplicitGemmTileTraitsINSA_20SM90_TMA_LOAD_IM2COLENSA_14ComposedLayoutINSA_7SwizzleILi2ELi4ELi3EEENSA_18smem_ptr_flag_bitsILi16EEENSV_INSB_IJNSB_IJNSC_ILi8EEENSC_ILi16EEEEEENSB_IJSI_SD_EEENSB_IJSD_NSC_ILi14EEEEEEEEENSB_IJNSB_IJSI_NSC_ILi256EEEEEENSB_IJSD_SW_EEENSB_IJSW_NSC_ILi4096EEEEEEEEEEEEEvEENS13_INSA_13SM90_TMA_LOADENS15_INS16_ILi3ELi4ELi3EEES19_NSV_INSB_IJNSB_IJNSC_ILi64EEENSC_ILi2EEEEEENSB_IJS1A_NSC_ILi4EEEEEES1F_EEENSB_IJNSB_IJSD_NSC_ILi2048EEEEEENSB_IJS1S_NSC_ILi512EEEEEES1L_EEEEEEEvEEEENS_8epilogue10collective6detail29Sm90TmaWarpSpecializedAdapterINS28_15DefaultEpilogueISL_NSB_IJNSB_IJllllEEESD_SW_EEES2D_NS27_6thread17LinearCombinationISL_Li1EffLNS2E_9ScaleType4KindE0ELNS_15FloatRoundStyleE2ESL_EENS_4gemm15EpilogueDefaultEEEEEvvEEEEvNT_6ParamsE --------------------------
	.section	.nv.shared._ZN7cutlass13device_kernelINS_4conv6kernel13ConvUniversalINS1_16ConvProblemShapeILNS1_8OperatorE1ELi3EEENS1_10collective14CollectiveConvINS1_46MainloopSm90TmaGmmaWarpSpecializedImplicitGemmILS5_1ELi14ELi3EN4cute5tupleIJNSA_1CILi1EEESD_SD_EEENS1_36KernelImplicitTmaWarpSpecializedSm90ELi1EEENSB_IJNSC_ILi128EEESH_NSB_IJNSC_ILi32EEEEEEEEENS_10bfloat16_tESL_NSA_8TiledMMAINSA_8MMA_AtomIJNSA_4SM904GMMA28MMA_64x128x16_F32BF16BF16_SSILNSP_5MajorE0ELSR_1ELNSP_7ScaleInE1ELSS_1EEEEEENSA_6LayoutISE_NSB_IJNSC_ILi0EEESW_SW_EEEEENSB_IJNSA_10UnderscoreESZ_SZ_EEEEENS7_6detail26Sm90ImplicitGemmTileTraitsINSA_20SM90_TMA_LOAD_IM2COLENSA_14ComposedLayoutINSA_7SwizzleILi2ELi4ELi3EEENSA_18smem_ptr_flag_bitsILi16EEENSV_INSB_IJNSB_IJNSC_ILi8EEENSC_ILi16EEEEEENSB_IJSI_SD_EEENSB_IJSD_NSC_ILi14EEEEEEEEENSB_IJNSB_IJSI_NSC_ILi256EEEEEENSB_IJSD_SW_EEENSB_IJSW_NSC_ILi4096EEEEEEEEEEEEEvEENS13_INSA_13SM90_TMA_LOADENS15_INS16_ILi3ELi4ELi3EEES19_NSV_INSB_IJNSB_IJNSC_ILi64EEENSC_ILi2EEEEEENSB_IJS1A_NSC_ILi4EEEEEES1F_EEENSB_IJNSB_IJSD_NSC_ILi2048EEEEEENSB_IJS1S_NSC_ILi512EEEEEES1L_EEEEEEEvEEEENS_8epilogue10collective6detail29Sm90TmaWarpSpecializedAdapterINS28_15DefaultEpilogueISL_NSB_IJNSB_IJllllEEESD_SW_EEES2D_NS27_6thread17LinearCombinationISL_Li1EffLNS2E_9ScaleType4KindE0ELNS_15FloatRoundStyleE2ESL_EENS_4gemm15EpilogueDefaultEEEEEvvEEEEvNT_6ParamsE,"aw",@nobits
	.sectionflags	@""
	.align	16
	.zero		1024


//--------------------- .nv.shared.reserved.0     --------------------------
	.section	.nv.shared.reserved.0,"aw",@nobits
	.weak		__nv_reservedSMEM_offset_0_alias
	.size		__nv_reservedSMEM_offset_0_alias, 0, 0
	.other		__nv_reservedSMEM_offset_0_alias,@"STO_CUDA_RESERVED_SHARED STV_DEFAULT"
__nv_reservedSMEM_offset_0_alias:
	.zero		0


//--------------------- .nv.global                --------------------------
	.section	.nv.global,"aw",@nobits
.nv.global:
	.type		_ZN39_INTERNAL_31bd036f_4_k_cu_d490c3ad_27744cute1_E,@object
	.size		_ZN39_INTERNAL_31bd036f_4_k_cu_d490c3ad_27744cute1_E,(_ZN39_INTERNAL_31bd036f_4_k_cu_d490c3ad_27744cuda3std3__45__cpo6cbeginE - _ZN39_INTERNAL_31bd036f_4_k_cu_d490c3ad_27744cute1_E)
_ZN39_INTERNAL_31bd036f_4_k_cu_d490c3ad_27744cute1_E:
	.zero		1
	.type		_ZN39_INTERNAL_31bd036f_4_k_cu_d490c3ad_27744cuda3std3__45__cpo6cbeginE,@object
	.size		_ZN39_INTERNAL_31bd036f_4_k_cu_d490c3ad_27744cuda3std3__45__cpo6cbeginE,(_ZN39_INTERNAL_31bd036f_4_k_cu_d490c3ad_27744cuda3std3__48in_placeE - _ZN39_INTERNAL_31bd036f_4_k_cu_d490c3ad_27744cuda3std3__45__cpo6cbeginE)
_ZN39_INTERNAL_31bd036f_4_k_cu_d490c3ad_27744cuda3std3__45__cpo6cbeginE:
	.zero		1
	.type		_ZN39_INTERNAL_31bd036f_4_k_cu_d490c3ad_27744cuda3std3__48in_placeE,@object
	.size		_ZN39_INTERNAL_31bd036f_4_k_cu_d490c3ad_27744cuda3std3__48in_placeE,(_ZN39_INTERNAL_31bd036f_4_k_cu_d490c3ad_27744cuda3std6ranges3__45__cpo9iter_moveE - _ZN39_INTERNAL_31bd036f_4_k_cu_d490c3ad_27744cuda3std3__48in_placeE)
_ZN39_INTERNAL_31bd036f_4_k_cu_d490c3ad_27744cuda3std3__48in_placeE:
	.zero		1
	.type		_ZN39_INTERNAL_31bd036f_4_k_cu_d490c3ad_27744cuda3std6ranges3__45__cpo9iter_moveE,@object
	.size		_ZN39_INTERNAL_31bd036f_4_k_cu_d490c3ad_27744cuda3std6ranges3__45__cpo9iter_moveE,(_ZN39_INTERNAL_31bd036f_4_k_cu_d490c3ad_27744cuda3std3__45__cpo5beginE - _ZN39_INTERNAL_31bd036f_4_k_cu_d490c3ad_27744cuda3std6ranges3__45__cpo9iter_moveE)
_ZN39_INTERNAL_31bd036f_4_k_cu_d490c3ad_27744cuda3std6ranges3__45__cpo9iter_moveE:
	.zero		1
	.type		_ZN39_INTERNAL_31bd036f_4_k_cu_d490c3ad_27744cuda3std3__45__cpo5beginE,@object
	.size		_ZN39_INTERNAL_31bd036f_4_k_cu_d490c3ad_27744cuda3std3__45__cpo5beginE,(_ZN39_INTERNAL_31bd036f_4_k_cu_d490c3ad_27744cuda3std3__441_GLOBAL__N__31bd036f_4_k_cu_d490c3ad_27746ignoreE - _ZN39_INTERNAL_31bd036f_4_k_cu_d490c3ad_27744cuda3std3__45__cpo5beginE)
_ZN39_INTERNAL_31bd036f_4_k_cu_d490c3ad_27744cuda3std3__45__cpo5beginE:
	.zero		1
	.type		_ZN39_INTERNAL_31bd036f_4_k_cu_d490c3ad_27744cuda3std3__441_GLOBAL__N__31bd036f_4_k_cu_d490c3ad_27746ignoreE,@object
	.size		_ZN39_INTERNAL_31bd036f_4_k_cu_d490c3ad_27744cuda3std3__441_GLOBAL__N__31bd036f_4_k_cu_d490c3ad_27746ignoreE,(_ZN39_INTERNAL_31bd036f_4_k_cu_d490c3ad_27744cute7productE - _ZN39_INTERNAL_31bd036f_4_k_cu_d490c3ad_27744cuda3std3__441_GLOBAL__N__31bd036f_4_k_cu_d490c3ad_27746ignoreE)
_ZN39_INTERNAL_31bd036f_4_k_cu_d490c3ad_27744cuda3std3__441_GLOBAL__N__31bd036f_4_k_cu_d490c3ad_27746ignoreE:
	.zero		1
	.type		_ZN39_INTERNAL_31bd036f_4_k_cu_d490c3ad_27744cute7productE,@object
	.size		_ZN39_INTERNAL_31bd036f_4_k_cu_d490c3ad_27744cute7productE,(_ZN39_INTERNAL_31bd036f_4_k_cu_d490c3ad_27744cuda3std3__45__cpo3endE - _ZN39_INTERNAL_31bd036f_4_k_cu_d490c3ad_27744cute7productE)
_ZN39_INTERNAL_31bd036f_4_k_cu_d490c3ad_27744cute7productE:
	.zero		1
	.type		_ZN39_INTERNAL_31bd036f_4_k_cu_d490c3ad_27744cuda3std3__45__cpo3endE,@object
	.size		_ZN39_INTERNAL_31bd036f_4_k_cu_d490c3ad_27744cuda3std3__45__cpo3endE,(_ZN39_INTERNAL_31bd036f_4_k_cu_d490c3ad_27744cuda3std3__419piecewise_constructE - _ZN39_INTERNAL_31bd036f_4_k_cu_d490c3ad_27744cuda3std3__45__cpo3endE)
_ZN39_INTERNAL_31bd036f_4_k_cu_d490c3ad_27744cuda3std3__45__cpo3endE:
	.zero		1
	.type		_ZN39_INTERNAL_31bd036f_4_k_cu_d490c3ad_27744cuda3std3__419piecewise_constructE,@object
	.size		_ZN39_INTERNAL_31bd036f_4_k_cu_d490c3ad_27744cuda3std3__419piecewise_constructE,(_ZN39_INTERNAL_31bd036f_4_k_cu_d490c3ad_27744cuda3std3__45__cpo4cendE - _ZN39_INTERNAL_31bd036f_4_k_cu_d490c3ad_27744cuda3std3__419piecewise_constructE)
_ZN39_INTERNAL_31bd036f_4_k_cu_d490c3ad_27744cuda3std3__419piecewise_constructE:
	.zero		1
	.type		_ZN39_INTERNAL_31bd036f_4_k_cu_d490c3ad_27744cuda3std3__45__cpo4cendE,@object
	.size		_ZN39_INTERNAL_31bd036f_4_k_cu_d490c3ad_27744cuda3std3__45__cpo4cendE,(_ZN39_INTERNAL_31bd036f_4_k_cu_d490c3ad_27744cuda3std6ranges3__45__cpo4swapE - _ZN39_INTERNAL_31bd036f_4_k_cu_d490c3ad_27744cuda3std3__45__cpo4cendE)
_ZN39_INTERNAL_31bd036f_4_k_cu_d490c3ad_27744cuda3std3__45__cpo4cendE:
	.zero		1
	.type		_ZN39_INTERNAL_31bd036f_4_k_cu_d490c3ad_27744cuda3std6ranges3__45__cpo4swapE,@object
	.size		_ZN39_INTERNAL_31bd036f_4_k_cu_d490c3ad_27744cuda3std6ranges3__45__cpo4swapE,(.L_7 - _ZN39_INTERNAL_31bd036f_4_k_cu_d490c3ad_27744cuda3std6ranges3__45__cpo4swapE)
_ZN39_INTERNAL_31bd036f_4_k_cu_d490c3ad_27744cuda3std6ranges3__45__cpo4swapE:
	.zero		1
.L_7:


//--------------------- .nv.constant0._ZN7cutlass13device_kernelINS_4conv6kernel13ConvUniversalINS1_16ConvProblemShapeILNS1_8OperatorE1ELi3EEENS1_10collective14CollectiveConvINS1_46MainloopSm90TmaGmmaWarpSpecializedImplicitGemmILS5_1ELi14ELi3EN4cute5tupleIJNSA_1CILi1EEESD_SD_EEENS1_36KernelImplicitTmaWarpSpecializedSm90ELi1EEENSB_IJNSC_ILi128EEESH_NSB_IJNSC_ILi32EEEEEEEEENS_10bfloat16_tESL_NSA_8TiledMMAINSA_8MMA_AtomIJNSA_4SM904GMMA28MMA_64x128x16_F32BF16BF16_SSILNSP_5MajorE0ELSR_1ELNSP_7ScaleInE1ELSS_1EEEEEENSA_6LayoutISE_NSB_IJNSC_ILi0EEESW_SW_EEEEENSB_IJNSA_10UnderscoreESZ_SZ_EEEEENS7_6detail26Sm90ImplicitGemmTileTraitsINSA_20SM90_TMA_LOAD_IM2COLENSA_14ComposedLayoutINSA_7SwizzleILi2ELi4ELi3EEENSA_18smem_ptr_flag_bitsILi16EEENSV_INSB_IJNSB_IJNSC_ILi8EEENSC_ILi16EEEEEENSB_IJSI_SD_EEENSB_IJSD_NSC_ILi14EEEEEEEEENSB_IJNSB_IJSI_NSC_ILi256EEEEEENSB_IJSD_SW_EEENSB_IJSW_NSC_ILi4096EEEEEEEEEEEEEvEENS13_INSA_13SM90_TMA_LOADENS15_INS16_ILi3ELi4ELi3EEES19_NSV_INSB_IJNSB_IJNSC_ILi64EEENSC_ILi2EEEEEENSB_IJS1A_NSC_ILi4EEEEEES1F_EEENSB_IJNSB_IJSD_NSC_ILi2048EEEEEENSB_IJS1S_NSC_ILi512EEEEEES1L_EEEEEEEvEEEENS_8epilogue10collective6detail29Sm90TmaWarpSpecializedAdapterINS28_15DefaultEpilogueISL_NSB_IJNSB_IJllllEEESD_SW_EEES2D_NS27_6thread17LinearCombinationISL_Li1EffLNS2E_9ScaleType4KindE0ELNS_15FloatRoundStyleE2ESL_EENS_4gemm15EpilogueDefaultEEEEEvvEEEEvNT_6ParamsE --------------------------
	.section	.nv.constant0._ZN7cutlass13device_kernelINS_4conv6kernel13ConvUniversalINS1_16ConvProblemShapeILNS1_8OperatorE1ELi3EEENS1_10collective14CollectiveConvINS1_46MainloopSm90TmaGmmaWarpSpecializedImplicitGemmILS5_1ELi14ELi3EN4cute5tupleIJNSA_1CILi1EEESD_SD_EEENS1_36KernelImplicitTmaWarpSpecializedSm90ELi1EEENSB_IJNSC_ILi128EEESH_NSB_IJNSC_ILi32EEEEEEEEENS_10bfloat16_tESL_NSA_8TiledMMAINSA_8MMA_AtomIJNSA_4SM904GMMA28MMA_64x128x16_F32BF16BF16_SSILNSP_5MajorE0ELSR_1ELNSP_7ScaleInE1ELSS_1EEEEEENSA_6LayoutISE_NSB_IJNSC_ILi0EEESW_SW_EEEEENSB_IJNSA_10UnderscoreESZ_SZ_EEEEENS7_6detail26Sm90ImplicitGemmTileTraitsINSA_20SM90_TMA_LOAD_IM2COLENSA_14ComposedLayoutINSA_7SwizzleILi2ELi4ELi3EEENSA_18smem_ptr_flag_bitsILi16EEENSV_INSB_IJNSB_IJNSC_ILi8EEENSC_ILi16EEEEEENSB_IJSI_SD_EEENSB_IJSD_NSC_ILi14EEEEEEEEENSB_IJNSB_IJSI_NSC_ILi256EEEEEENSB_IJSD_SW_EEENSB_IJSW_NSC_ILi4096EEEEEEEEEEEEEvEENS13_INSA_13SM90_TMA_LOADENS15_INS16_ILi3ELi4ELi3EEES19_NSV_INSB_IJNSB_IJNSC_ILi64EEENSC_ILi2EEEEEENSB_IJS1A_NSC_ILi4EEEEEES1F_EEENSB_IJNSB_IJSD_NSC_ILi2048EEEEEENSB_IJS1S_NSC_ILi512EEEEEES1L_EEEEEEEvEEEENS_8epilogue10collective6detail29Sm90TmaWarpSpecializedAdapterINS28_15DefaultEpilogueISL_NSB_IJNSB_IJllllEEESD_SW_EEES2D_NS27_6thread17LinearCombinationISL_Li1EffLNS2E_9ScaleType4KindE0ELNS_15FloatRoundStyleE2ESL_EENS_4gemm15EpilogueDefaultEEEEEvvEEEEvNT_6ParamsE,"a",@progbits
	.sectionflags	@""
	.align	4
.nv.constant0._ZN7cutlass13device_kernelINS_4conv6kernel13ConvUniversalINS1_16ConvProblemShapeILNS1_8OperatorE1ELi3EEENS1_10collective14CollectiveConvINS1_46MainloopSm90TmaGmmaWarpSpecializedImplicitGemmILS5_1ELi14ELi3EN4cute5tupleIJNSA_1CILi1EEESD_SD_EEENS1_36KernelImplicitTmaWarpSpecializedSm90ELi1EEENSB_IJNSC_ILi128EEESH_NSB_IJNSC_ILi32EEEEEEEEENS_10bfloat16_tESL_NSA_8TiledMMAINSA_8MMA_AtomIJNSA_4SM904GMMA28MMA_64x128x16_F32BF16BF16_SSILNSP_5MajorE0ELSR_1ELNSP_7ScaleInE1ELSS_1EEEEEENSA_6LayoutISE_NSB_IJNSC_ILi0EEESW_SW_EEEEENSB_IJNSA_10UnderscoreESZ_SZ_EEEEENS7_6detail26Sm90ImplicitGemmTileTraitsINSA_20SM90_TMA_LOAD_IM2COLENSA_14ComposedLayoutINSA_7SwizzleILi2ELi4ELi3EEENSA_18smem_ptr_flag_bitsILi16EEENSV_INSB_IJNSB_IJNSC_ILi8EEENSC_ILi16EEEEEENSB_IJSI_SD_EEENSB_IJSD_NSC_ILi14EEEEEEEEENSB_IJNSB_IJSI_NSC_ILi256EEEEEENSB_IJSD_SW_EEENSB_IJSW_NSC_ILi4096EEEEEEEEEEEEEvEENS13_INSA_13SM90_TMA_LOADENS15_INS16_ILi3ELi4ELi3EEES19_NSV_INSB_IJNSB_IJNSC_ILi64EEENSC_ILi2EEEEEENSB_IJS1A_NSC_ILi4EEEEEES1F_EEENSB_IJNSB_IJSD_NSC_ILi2048EEEEEENSB_IJS1S_NSC_ILi512EEEEEES1L_EEEEEEEvEEEENS_8epilogue10collective6detail29Sm90TmaWarpSpecializedAdapterINS28_15DefaultEpilogueISL_NSB_IJNSB_IJllllEEESD_SW_EEES2D_NS27_6thread17LinearCombinationISL_Li1EffLNS2E_9ScaleType4KindE0ELNS_15FloatRoundStyleE2ESL_EENS_4gemm15EpilogueDefaultEEEEEvvEEEEvNT_6ParamsE:
	.zero		1664


//--------------------- SYMBOLS --------------------------

	.type		.nv.reservedSmem.offset0,@object
	.size		.nv.reservedSmem.offset0,0x4
